	.target	sm_90a

	.elftype	@"ET_EXEC"


//--------------------- .note.nv.tkinfo           --------------------------
	.section	.note.nv.tkinfo,"",@"SHT_NOTE"
	.sectionflags	@"SHF_NOTE_NV_TKINFO"
	.tkinfo
        /*0018*/ 	.word	0x00000002
        /*0030*/ 	.string	""
        /*0030*/ 	.string	"ptxas"
        /*0030*/ 	.string	"Cuda compilation tools, release 13.0, V13.0.88"
        /*0030*/ 	.string	"Build cuda_13.0.r13.0/compiler.36424714_0"
        /*0030*/ 	.string	"-arch sm_90a -m 64 "



//--------------------- .note.nv.cuinfo           --------------------------
	.section	.note.nv.cuinfo,"",@"SHT_NOTE"
	.sectionflags	@"SHF_NOTE_NV_CUINFO"
        /*0018*/ 	.short	0x0002
        /*001a*/ 	.short	0x005a
        /*001c*/ 	.short	0x0082
	.zero		2


//--------------------- .nv.info                  --------------------------
	.section	.nv.info,"",@"SHT_CUDA_INFO"
	.align	4


	//----- nvinfo : EIATTR_REGCOUNT
	.align		4
        /*0000*/ 	.byte	0x04, 0x2f
        /*0002*/ 	.short	(.L_15 - .L_14)
	.align		4
.L_14:
        /*0004*/ 	.word	index@(_ZN7cutlass13device_kernelINS_4gemm6kernel13GemmUniversalIN4cute5tupleIJiiiiEEENS1_10collective13CollectiveMmaINS1_34MainloopSm90TmaGmmaWarpSpecializedILi23ENS5_IJNS4_1CILi2EEENSA_ILi1EEESC_EEENS1_35KernelTmaWarpSpecializedCooperativeEEENS5_IJNSA_ILi128EEENSA_ILi176EEENSA_ILi16EEEEEENS_6half_tENS5_IJlSC_lEEESK_SL_NS4_8TiledMMAINS4_8MMA_AtomIJNS4_4SM904GMMA25MMA_64x16x16_F32F16F16_SSILNSP_5MajorE0ELSR_0ELNSP_7ScaleInE1ELSS_1EEEEEENS4_6LayoutISD_NS5_IJSC_NSA_ILi0EEESW_EEEEENS5_IJNS4_10UnderscoreESZ_SZ_EEEEENS4_13SM90_TMA_LOADENS4_14ComposedLayoutINS4_7SwizzleILi1ELi4ELi3EEENS4_18smem_ptr_flag_bitsILi16EEENSV_INS5_IJNSA_ILi8EEESI_EEENS5_IJSI_SC_EEEEEEEvNS4_8identityENS4_23SM90_TMA_LOAD_MULTICASTES1C_vS1D_EENS_8epilogue10collective6detail29Sm90TmaWarpSpecializedAdapterINS1H_15DefaultEpilogueISK_SL_SL_NS1G_6thread17LinearCombinationISK_Li1EffLNS1L_9ScaleType4KindE0ELNS_15FloatRoundStyleE2ESK_EENS1_15EpilogueDefaultEEEEEvvEEEEvNT_6ParamsE)
        /*0008*/ 	.word	0x000000a8


	//----- nvinfo : EIATTR_FRAME_SIZE
	.align		4
.L_15:
        /*000c*/ 	.byte	0x04, 0x11
        /*000e*/ 	.short	(.L_17 - .L_16)
	.align		4
.L_16:
        /*0010*/ 	.word	index@(_ZN7cutlass13device_kernelINS_4gemm6kernel13GemmUniversalIN4cute5tupleIJiiiiEEENS1_10collective13CollectiveMmaINS1_34MainloopSm90TmaGmmaWarpSpecializedILi23ENS5_IJNS4_1CILi2EEENSA_ILi1EEESC_EEENS1_35KernelTmaWarpSpecializedCooperativeEEENS5_IJNSA_ILi128EEENSA_ILi176EEENSA_ILi16EEEEEENS_6half_tENS5_IJlSC_lEEESK_SL_NS4_8TiledMMAINS4_8MMA_AtomIJNS4_4SM904GMMA25MMA_64x16x16_F32F16F16_SSILNSP_5MajorE0ELSR_0ELNSP_7ScaleInE1ELSS_1EEEEEENS4_6LayoutISD_NS5_IJSC_NSA_ILi0EEESW_EEEEENS5_IJNS4_10UnderscoreESZ_SZ_EEEEENS4_13SM90_TMA_LOADENS4_14ComposedLayoutINS4_7SwizzleILi1ELi4ELi3EEENS4_18smem_ptr_flag_bitsILi16EEENSV_INS5_IJNSA_ILi8EEESI_EEENS5_IJSI_SC_EEEEEEEvNS4_8identityENS4_23SM90_TMA_LOAD_MULTICASTES1C_vS1D_EENS_8epilogue10collective6detail29Sm90TmaWarpSpecializedAdapterINS1H_15DefaultEpilogueISK_SL_SL_NS1G_6thread17LinearCombinationISK_Li1EffLNS1L_9ScaleType4KindE0ELNS_15FloatRoundStyleE2ESK_EENS1_15EpilogueDefaultEEEEEvvEEEEvNT_6ParamsE)
        /*0014*/ 	.word	0x00000000


	//----- nvinfo : EIATTR_MIN_STACK_SIZE
	.align		4
.L_17:
        /*0018*/ 	.byte	0x04, 0x12
        /*001a*/ 	.short	(.L_19 - .L_18)
	.align		4
.L_18:
        /*001c*/ 	.word	index@(_ZN7cutlass13device_kernelINS_4gemm6kernel13GemmUniversalIN4cute5tupleIJiiiiEEENS1_10collective13CollectiveMmaINS1_34MainloopSm90TmaGmmaWarpSpecializedILi23ENS5_IJNS4_1CILi2EEENSA_ILi1EEESC_EEENS1_35KernelTmaWarpSpecializedCooperativeEEENS5_IJNSA_ILi128EEENSA_ILi176EEENSA_ILi16EEEEEENS_6half_tENS5_IJlSC_lEEESK_SL_NS4_8TiledMMAINS4_8MMA_AtomIJNS4_4SM904GMMA25MMA_64x16x16_F32F16F16_SSILNSP_5MajorE0ELSR_0ELNSP_7ScaleInE1ELSS_1EEEEEENS4_6LayoutISD_NS5_IJSC_NSA_ILi0EEESW_EEEEENS5_IJNS4_10UnderscoreESZ_SZ_EEEEENS4_13SM90_TMA_LOADENS4_14ComposedLayoutINS4_7SwizzleILi1ELi4ELi3EEENS4_18smem_ptr_flag_bitsILi16EEENSV_INS5_IJNSA_ILi8EEESI_EEENS5_IJSI_SC_EEEEEEEvNS4_8identityENS4_23SM90_TMA_LOAD_MULTICASTES1C_vS1D_EENS_8epilogue10collective6detail29Sm90TmaWarpSpecializedAdapterINS1H_15DefaultEpilogueISK_SL_SL_NS1G_6thread17LinearCombinationISK_Li1EffLNS1L_9ScaleType4KindE0ELNS_15FloatRoundStyleE2ESK_EENS1_15EpilogueDefaultEEEEEvvEEEEvNT_6ParamsE)
        /*0020*/ 	.word	0x00000000
.L_19:


//--------------------- .nv.compat                --------------------------
	.section	.nv.compat,"",@"SHT_CUDA_COMPAT_INFO"
	.align	4
        /*0000*/ 	.byte	0x02, 0x09, 0x01, 0x00, 0x02, 0x02, 0x04, 0x00, 0x02, 0x05, 0x05, 0x00, 0x03, 0x07, 0x01, 0x01
        /*0010*/ 	.byte	0x02, 0x03, 0x01, 0x00, 0x02, 0x06, 0x01, 0x00, 0x04, 0x0b, 0x08, 0x00, 0x00, 0x00, 0x00, 0x00
        /*0020*/ 	.byte	0x00, 0x00, 0x00, 0x00


//--------------------- .nv.info._ZN7cutlass13device_kernelINS_4gemm6kernel13GemmUniversalIN4cute5tupleIJiiiiEEENS1_10collective13CollectiveMmaINS1_34MainloopSm90TmaGmmaWarpSpecializedILi23ENS5_IJNS4_1CILi2EEENSA_ILi1EEESC_EEENS1_35KernelTmaWarpSpecializedCooperativeEEENS5_IJNSA_ILi128EEENSA_ILi176EEENSA_ILi16EEEEEENS_6half_tENS5_IJlSC_lEEESK_SL_NS4_8TiledMMAINS4_8MMA_AtomIJNS4_4SM904GMMA25MMA_64x16x16_F32F16F16_SSILNSP_5MajorE0ELSR_0ELNSP_7ScaleInE1ELSS_1EEEEEENS4_6LayoutISD_NS5_IJSC_NSA_ILi0EEESW_EEEEENS5_IJNS4_10UnderscoreESZ_SZ_EEEEENS4_13SM90_TMA_LOADENS4_14ComposedLayoutINS4_7SwizzleILi1ELi4ELi3EEENS4_18smem_ptr_flag_bitsILi16EEENSV_INS5_IJNSA_ILi8EEESI_EEENS5_IJSI_SC_EEEEEEEvNS4_8identityENS4_23SM90_TMA_LOAD_MULTICASTES1C_vS1D_EENS_8epilogue10collective6detail29Sm90TmaWarpSpecializedAdapterINS1H_15DefaultEpilogueISK_SL_SL_NS1G_6thread17LinearCombinationISK_Li1EffLNS1L_9ScaleType4KindE0ELNS_15FloatRoundStyleE2ESK_EENS1_15EpilogueDefaultEEEEEvvEEEEvNT_6ParamsE --------------------------
	.section	.nv.info._ZN7cutlass13device_kernelINS_4gemm6kernel13GemmUniversalIN4cute5tupleIJiiiiEEENS1_10collective13CollectiveMmaINS1_34MainloopSm90TmaGmmaWarpSpecializedILi23ENS5_IJNS4_1CILi2EEENSA_ILi1EEESC_EEENS1_35KernelTmaWarpSpecializedCooperativeEEENS5_IJNSA_ILi128EEENSA_ILi176EEENSA_ILi16EEEEEENS_6half_tENS5_IJlSC_lEEESK_SL_NS4_8TiledMMAINS4_8MMA_AtomIJNS4_4SM904GMMA25MMA_64x16x16_F32F16F16_SSILNSP_5MajorE0ELSR_0ELNSP_7ScaleInE1ELSS_1EEEEEENS4_6LayoutISD_NS5_IJSC_NSA_ILi0EEESW_EEEEENS5_IJNS4_10UnderscoreESZ_SZ_EEEEENS4_13SM90_TMA_LOADENS4_14ComposedLayoutINS4_7SwizzleILi1ELi4ELi3EEENS4_18smem_ptr_flag_bitsILi16EEENSV_INS5_IJNSA_ILi8EEESI_EEENS5_IJSI_SC_EEEEEEEvNS4_8identityENS4_23SM90_TMA_LOAD_MULTICASTES1C_vS1D_EENS_8epilogue10collective6detail29Sm90TmaWarpSpecializedAdapterINS1H_15DefaultEpilogueISK_SL_SL_NS1G_6thread17LinearCombinationISK_Li1EffLNS1L_9ScaleType4KindE0ELNS_15FloatRoundStyleE2ESK_EENS1_15EpilogueDefaultEEEEEvvEEEEvNT_6ParamsE,"",@"SHT_CUDA_INFO"
	.sectionflags	@""
	.align	4


	//----- nvinfo : EIATTR_CUDA_API_VERSION
	.align		4
        /*0000*/ 	.byte	0x04, 0x37
        /*0002*/ 	.short	(.L_21 - .L_20)
.L_20:
        /*0004*/ 	.word	0x00000082


	//----- nvinfo : EIATTR_KPARAM_INFO
	.align		4
.L_21:
        /*0008*/ 	.byte	0x04, 0x17
        /*000a*/ 	.short	(.L_23 - .L_22)
.L_22:
        /*000c*/ 	.word	0x00000000
        /*0010*/ 	.short	0x0000
        /*0012*/ 	.short	0x0070
        /*0014*/ 	.byte	0x00, 0xf0, 0x01, 0x10


	//----- nvinfo : EIATTR_SPARSE_MMA_MASK
	.align		4
.L_23:
        /*0018*/ 	.byte	0x03, 0x50
        /*001a*/ 	.short	0x0000


	//----- nvinfo : EIATTR_MAXREG_COUNT
	.align		4
        /*001c*/ 	.byte	0x03, 0x1b
        /*001e*/ 	.short	0x00a8


	//----- nvinfo : EIATTR_NUM_BARRIERS
	.align		4
        /*0020*/ 	.byte	0x02, 0x4c
        /*0022*/ 	.byte	0x01
	.zero		1


	//----- nvinfo : EIATTR_EXTERNS
	.align		4
        /*0024*/ 	.byte	0x04, 0x0f
        /*0026*/ 	.short	(.L_25 - .L_24)


	//   ....[0]....
	.align		4
.L_24:
        /*0028*/ 	.word	index@(__assertfail)


	//----- nvinfo : EIATTR_MERCURY_ISA_VERSION
	.align		4
.L_25:
        /*002c*/ 	.byte	0x03, 0x5f
        /*002e*/ 	.short	0x0101


	//----- nvinfo : EIATTR_INT_WARP_WIDE_INSTR_OFFSETS
	.align		4
        /*0030*/ 	.byte	0x04, 0x31
        /*0032*/ 	.short	(.L_27 - .L_26)


	//   ....[0]....
.L_26:
        /*0034*/ 	.word	0x00000710


	//   ....[1]....
        /*0038*/ 	.word	0x00000740


	//   ....[2]....
        /*003c*/ 	.word	0x00000900


	//----- nvinfo : EIATTR_COOP_GROUP_MASK_REGIDS
	.align		4
.L_27:
        /*0040*/ 	.byte	0x04, 0x29
        /*0042*/ 	.short	(.L_29 - .L_28)


	//   ....[0]....
.L_28:
        /*0044*/ 	.word	0xffffffff


	//   ....[1]....
        /*0048*/ 	.word	0xffffffff


	//   ....[2]....
        /*004c*/ 	.word	0xffffffff


	//   ....[3]....
        /*0050*/ 	.word	0xffffffff


	//   ....[4]....
        /*0054*/ 	.word	0xffffffff


	//   ....[5]....
        /*0058*/ 	.word	0xffffffff


	//----- nvinfo : EIATTR_COOP_GROUP_INSTR_OFFSETS
	.align		4
.L_29:
        /*005c*/ 	.byte	0x04, 0x28
        /*005e*/ 	.short	(.L_31 - .L_30)


	//   ....[0]....
.L_30:
        /*0060*/ 	.word	0x00000060


	//   ....[1]....
        /*0064*/ 	.word	0x00000070


	//   ....[2]....
        /*0068*/ 	.word	0x00000130


	//   ....[3]....
        /*006c*/ 	.word	0x00000560


	//   ....[4]....
        /*0070*/ 	.word	0x00000a80


	//   ....[5]....
        /*0074*/ 	.word	0x000014c0


	//----- nvinfo : EIATTR_REG_RECONFIG
	.align		4
.L_31:
        /*0078*/ 	.byte	0x01, 0x54
	.zero		2


	//----- nvinfo : EIATTR_SYSCALL_OFFSETS
	.align		4
        /*007c*/ 	.byte	0x04, 0x46
        /*007e*/ 	.short	(.L_33 - .L_32)


	//   ....[0]....
.L_32:
        /*0080*/ 	.word	0x00001680


	//----- nvinfo : EIATTR_MBARRIER_INSTR_OFFSETS
	.align		4
.L_33:
        /*0084*/ 	.byte	0x04, 0x39
        /*0086*/ 	.short	(.L_35 - .L_34)


	//   ....[0]....
.L_34:
        /*0088*/ 	.word	0x00000250
        /*008c*/ 	.word	0x000000ff
        /*0090*/ 	.word	0x00000000
        /*0094*/ 	.short	0x0100
        /*0096*/ 	.byte	0x08
	.zero		1


	//   ....[1]....
        /*0098*/ 	.word	0x00000260
        /*009c*/ 	.word	0x000000ff
        /*00a0*/ 	.word	0x000000b8
        /*00a4*/ 	.short	0x0100
        /*00a6*/ 	.byte	0x08
	.zero		1


	//   ....[2]....
        /*00a8*/ 	.word	0x00000270
        /*00ac*/ 	.word	0x000000ff
        /*00b0*/ 	.word	0x00000008
        /*00b4*/ 	.short	0x0100
        /*00b6*/ 	.byte	0x08
	.zero		1


	//   ....[3]....
        /*00b8*/ 	.word	0x00000280
        /*00bc*/ 	.word	0x000000ff
        /*00c0*/ 	.word	0x000000c0
        /*00c4*/ 	.short	0x0100
        /*00c6*/ 	.byte	0x08
	.zero		1


	//   ....[4]....
        /*00c8*/ 	.word	0x00000290
        /*00cc*/ 	.word	0x000000ff
        /*00d0*/ 	.word	0x00000010
        /*00d4*/ 	.short	0x0100
        /*00d6*/ 	.byte	0x08
	.zero		1


	//   ....[5]....
        /*00d8*/ 	.word	0x000002a0
        /*00dc*/ 	.word	0x000000ff
        /*00e0*/ 	.word	0x000000c8
        /*00e4*/ 	.short	0x0100
        /*00e6*/ 	.byte	0x08
	.zero		1


	//   ....[6]....
        /*00e8*/ 	.word	0x000002b0
        /*00ec*/ 	.word	0x000000ff
        /*00f0*/ 	.word	0x00000018
        /*00f4*/ 	.short	0x0100
        /*00f6*/ 	.byte	0x08
	.zero		1


	//   ....[7]....
        /*00f8*/ 	.word	0x000002c0
        /*00fc*/ 	.word	0x000000ff
        /*0100*/ 	.word	0x000000d0
        /*0104*/ 	.short	0x0100
        /*0106*/ 	.byte	0x08
	.zero		1


	//   ....[8]....
        /*0108*/ 	.word	0x000002d0
        /*010c*/ 	.word	0x000000ff
        /*0110*/ 	.word	0x00000020
        /*0114*/ 	.short	0x0100
        /*0116*/ 	.byte	0x08
	.zero		1


	//   ....[9]....
        /*0118*/ 	.word	0x000002e0
        /*011c*/ 	.word	0x000000ff
        /*0120*/ 	.word	0x000000d8
        /*0124*/ 	.short	0x0100
        /*0126*/ 	.byte	0x08
	.zero		1


	//   ....[10]....
        /*0128*/ 	.word	0x000002f0
        /*012c*/ 	.word	0x000000ff
        /*0130*/ 	.word	0x00000028
        /*0134*/ 	.short	0x0100
        /*0136*/ 	.byte	0x08
	.zero		1


	//   ....[11]....
        /*0138*/ 	.word	0x00000300
        /*013c*/ 	.word	0x000000ff
        /*0140*/ 	.word	0x000000e0
        /*0144*/ 	.short	0x0100
        /*0146*/ 	.byte	0x08
	.zero		1


	//   ....[12]....
        /*0148*/ 	.word	0x00000310
        /*014c*/ 	.word	0x000000ff
        /*0150*/ 	.word	0x00000030
        /*0154*/ 	.short	0x0100
        /*0156*/ 	.byte	0x08
	.zero		1


	//   ....[13]....
        /*0158*/ 	.word	0x00000320
        /*015c*/ 	.word	0x000000ff
        /*0160*/ 	.word	0x000000e8
        /*0164*/ 	.short	0x0100
        /*0166*/ 	.byte	0x08
	.zero		1


	//   ....[14]....
        /*0168*/ 	.word	0x00000330
        /*016c*/ 	.word	0x000000ff
        /*0170*/ 	.word	0x00000038
        /*0174*/ 	.short	0x0100
        /*0176*/ 	.byte	0x08
	.zero		1


	//   ....[15]....
        /*0178*/ 	.word	0x00000340
        /*017c*/ 	.word	0x000000ff
        /*0180*/ 	.word	0x000000f0
        /*0184*/ 	.short	0x0100
        /*0186*/ 	.byte	0x08
	.zero		1


	//   ....[16]....
        /*0188*/ 	.word	0x00000350
        /*018c*/ 	.word	0x000000ff
        /*0190*/ 	.word	0x00000040
        /*0194*/ 	.short	0x0100
        /*0196*/ 	.byte	0x08
	.zero		1


	//   ....[17]....
        /*0198*/ 	.word	0x00000360
        /*019c*/ 	.word	0x000000ff
        /*01a0*/ 	.word	0x000000f8
        /*01a4*/ 	.short	0x0100
        /*01a6*/ 	.byte	0x08
	.zero		1


	//   ....[18]....
        /*01a8*/ 	.word	0x00000370
        /*01ac*/ 	.word	0x000000ff
        /*01b0*/ 	.word	0x00000048
        /*01b4*/ 	.short	0x0100
        /*01b6*/ 	.byte	0x08
	.zero		1


	//   ....[19]....
        /*01b8*/ 	.word	0x00000380
        /*01bc*/ 	.word	0x000000ff
        /*01c0*/ 	.word	0x00000100
        /*01c4*/ 	.short	0x0100
        /*01c6*/ 	.byte	0x08
	.zero		1


	//   ....[20]....
        /*01c8*/ 	.word	0x00000390
        /*01cc*/ 	.word	0x000000ff
        /*01d0*/ 	.word	0x00000050
        /*01d4*/ 	.short	0x0100
        /*01d6*/ 	.byte	0x08
	.zero		1


	//   ....[21]....
        /*01d8*/ 	.word	0x000003a0
        /*01dc*/ 	.word	0x000000ff
        /*01e0*/ 	.word	0x00000108
        /*01e4*/ 	.short	0x0100
        /*01e6*/ 	.byte	0x08
	.zero		1


	//   ....[22]....
        /*01e8*/ 	.word	0x000003b0
        /*01ec*/ 	.word	0x000000ff
        /*01f0*/ 	.word	0x00000058
        /*01f4*/ 	.short	0x0100
        /*01f6*/ 	.byte	0x08
	.zero		1


	//   ....[23]....
        /*01f8*/ 	.word	0x000003c0
        /*01fc*/ 	.word	0x000000ff
        /*0200*/ 	.word	0x00000110
        /*0204*/ 	.short	0x0100
        /*0206*/ 	.byte	0x08
	.zero		1


	//   ....[24]....
        /*0208*/ 	.word	0x000003d0
        /*020c*/ 	.word	0x000000ff
        /*0210*/ 	.word	0x00000060
        /*0214*/ 	.short	0x0100
        /*0216*/ 	.byte	0x08
	.zero		1


	//   ....[25]....
        /*0218*/ 	.word	0x000003e0
        /*021c*/ 	.word	0x000000ff
        /*0220*/ 	.word	0x00000118
        /*0224*/ 	.short	0x0100
        /*0226*/ 	.byte	0x08
	.zero		1


	//   ....[26]....
        /*0228*/ 	.word	0x000003f0
        /*022c*/ 	.word	0x000000ff
        /*0230*/ 	.word	0x00000068
        /*0234*/ 	.short	0x0100
        /*0236*/ 	.byte	0x08
	.zero		1


	//   ....[27]....
        /*0238*/ 	.word	0x00000400
        /*023c*/ 	.word	0x000000ff
        /*0240*/ 	.word	0x00000120
        /*0244*/ 	.short	0x0100
        /*0246*/ 	.byte	0x08
	.zero		1


	//   ....[28]....
        /*0248*/ 	.word	0x00000410
        /*024c*/ 	.word	0x000000ff
        /*0250*/ 	.word	0x00000070
        /*0254*/ 	.short	0x0100
        /*0256*/ 	.byte	0x08
	.zero		1


	//   ....[29]....
        /*0258*/ 	.word	0x00000420
        /*025c*/ 	.word	0x000000ff
        /*0260*/ 	.word	0x00000128
        /*0264*/ 	.short	0x0100
        /*0266*/ 	.byte	0x08
	.zero		1


	//   ....[30]....
        /*0268*/ 	.word	0x00000430
        /*026c*/ 	.word	0x000000ff
        /*0270*/ 	.word	0x00000078
        /*0274*/ 	.short	0x0100
        /*0276*/ 	.byte	0x08
	.zero		1


	//   ....[31]....
        /*0278*/ 	.word	0x00000440
        /*027c*/ 	.word	0x000000ff
        /*0280*/ 	.word	0x00000130
        /*0284*/ 	.short	0x0100
        /*0286*/ 	.byte	0x08
	.zero		1


	//   ....[32]....
        /*0288*/ 	.word	0x00000450
        /*028c*/ 	.word	0x000000ff
        /*0290*/ 	.word	0x00000080
        /*0294*/ 	.short	0x0100
        /*0296*/ 	.byte	0x08
	.zero		1


	//   ....[33]....
        /*0298*/ 	.word	0x00000460
        /*029c*/ 	.word	0x000000ff
        /*02a0*/ 	.word	0x00000138
        /*02a4*/ 	.short	0x0100
        /*02a6*/ 	.byte	0x08
	.zero		1


	//   ....[34]....
        /*02a8*/ 	.word	0x00000470
        /*02ac*/ 	.word	0x000000ff
        /*02b0*/ 	.word	0x00000088
        /*02b4*/ 	.short	0x0100
        /*02b6*/ 	.byte	0x08
	.zero		1


	//   ....[35]....
        /*02b8*/ 	.word	0x00000480
        /*02bc*/ 	.word	0x000000ff
        /*02c0*/ 	.word	0x00000140
        /*02c4*/ 	.short	0x0100
        /*02c6*/ 	.byte	0x08
	.zero		1


	//   ....[36]....
        /*02c8*/ 	.word	0x00000490
        /*02cc*/ 	.word	0x000000ff
        /*02d0*/ 	.word	0x00000090
        /*02d4*/ 	.short	0x0100
        /*02d6*/ 	.byte	0x08
	.zero		1


	//   ....[37]....
        /*02d8*/ 	.word	0x000004a0
        /*02dc*/ 	.word	0x000000ff
        /*02e0*/ 	.word	0x00000148
        /*02e4*/ 	.short	0x0100
        /*02e6*/ 	.byte	0x08
	.zero		1


	//   ....[38]....
        /*02e8*/ 	.word	0x000004b0
        /*02ec*/ 	.word	0x000000ff
        /*02f0*/ 	.word	0x00000098
        /*02f4*/ 	.short	0x0100
        /*02f6*/ 	.byte	0x08
	.zero		1


	//   ....[39]....
        /*02f8*/ 	.word	0x000004c0
        /*02fc*/ 	.word	0x000000ff
        /*0300*/ 	.word	0x00000150
        /*0304*/ 	.short	0x0100
        /*0306*/ 	.byte	0x08
	.zero		1


	//   ....[40]....
        /*0308*/ 	.word	0x000004d0
        /*030c*/ 	.word	0x000000ff
        /*0310*/ 	.word	0x000000a0
        /*0314*/ 	.short	0x0100
        /*0316*/ 	.byte	0x08
	.zero		1


	//   ....[41]....
        /*0318*/ 	.word	0x000004e0
        /*031c*/ 	.word	0x000000ff
        /*0320*/ 	.word	0x00000158
        /*0324*/ 	.short	0x0100
        /*0326*/ 	.byte	0x08
	.zero		1


	//   ....[42]....
        /*0328*/ 	.word	0x000004f0
        /*032c*/ 	.word	0x000000ff
        /*0330*/ 	.word	0x000000a8
        /*0334*/ 	.short	0x0100
        /*0336*/ 	.byte	0x08
	.zero		1


	//   ....[43]....
        /*0338*/ 	.word	0x00000500
        /*033c*/ 	.word	0x000000ff
        /*0340*/ 	.word	0x00000160
        /*0344*/ 	.short	0x0100
        /*0346*/ 	.byte	0x08
	.zero		1


	//   ....[44]....
        /*0348*/ 	.word	0x00000510
        /*034c*/ 	.word	0x000000ff
        /*0350*/ 	.word	0x000000b0
        /*0354*/ 	.short	0x0100
        /*0356*/ 	.byte	0x08
	.zero		1


	//   ....[45]....
        /*0358*/ 	.word	0x00000520
        /*035c*/ 	.word	0x000000ff
        /*0360*/ 	.word	0x00000168
        /*0364*/ 	.short	0x0100
        /*0366*/ 	.byte	0x08
	.zero		1


	//   ....[46]....
        /*0368*/ 	.word	0x00000980
        /*036c*/ 	.word	0x000000ff
        /*0370*/ 	.word	0x00000180
        /*0374*/ 	.short	0x0100
        /*0376*/ 	.byte	0x06
	.zero		1


	//   ....[47]....
        /*0378*/ 	.word	0x00000a10
        /*037c*/ 	.word	0x000000ff
        /*0380*/ 	.word	0x00000188
        /*0384*/ 	.short	0x0100
        /*0386*/ 	.byte	0x06
	.zero		1


	//   ....[48]....
        /*0388*/ 	.word	0x00001700
        /*038c*/ 	.word	0x00000003
        /*0390*/ 	.word	0x00000000
        /*0394*/ 	.short	0x010a
        /*0396*/ 	.byte	0x3f
	.zero		1


	//   ....[49]....
        /*0398*/ 	.word	0x00001740
        /*039c*/ 	.word	0x00000003
        /*03a0*/ 	.word	0x00000000
        /*03a4*/ 	.short	0x010a
        /*03a6*/ 	.byte	0x3f
	.zero		1


	//   ....[50]....
        /*03a8*/ 	.word	0x00001de0
        /*03ac*/ 	.word	0x000000ff
        /*03b0*/ 	.word	0x00000000
        /*03b4*/ 	.short	0x010a
        /*03b6*/ 	.byte	0x05
	.zero		1


	//   ....[51]....
        /*03b8*/ 	.word	0x00001e20
        /*03bc*/ 	.word	0x000000ff
        /*03c0*/ 	.word	0x00000000
        /*03c4*/ 	.short	0x010a
        /*03c6*/ 	.byte	0x05
	.zero		1


	//   ....[52]....
        /*03c8*/ 	.word	0x000022e0
        /*03cc*/ 	.word	0x00000005
        /*03d0*/ 	.word	0x00000000
        /*03d4*/ 	.short	0x0101
        /*03d6*/ 	.byte	0x3f
	.zero		1


	//   ....[53]....
        /*03d8*/ 	.word	0x000024a0
        /*03dc*/ 	.word	0x00000003
        /*03e0*/ 	.word	0x00000000
        /*03e4*/ 	.short	0x0101
        /*03e6*/ 	.byte	0x3f
	.zero		1


	//   ....[54]....
        /*03e8*/ 	.word	0x00009280
        /*03ec*/ 	.word	0x00000014
        /*03f0*/ 	.word	0x000000b8
        /*03f4*/ 	.short	0x010a
        /*03f6*/ 	.byte	0x3f
	.zero		1


	//   ....[55]....
        /*03f8*/ 	.word	0x00009600
        /*03fc*/ 	.word	0x00000003
        /*0400*/ 	.word	0x00000188
        /*0404*/ 	.short	0x0101
        /*0406*/ 	.byte	0x3f
	.zero		1


	//   ....[56]....
        /*0408*/ 	.word	0x00009d50
        /*040c*/ 	.word	0x00000007
        /*0410*/ 	.word	0x00000000
        /*0414*/ 	.short	0x010a
        /*0416*/ 	.byte	0x3f
	.zero		1


	//   ....[57]....
        /*0418*/ 	.word	0x00009dd0
        /*041c*/ 	.word	0x00000008
        /*0420*/ 	.word	0x00000000
        /*0424*/ 	.short	0x010a
        /*0426*/ 	.byte	0x3f
	.zero		1


	//   ....[58]....
        /*0428*/ 	.word	0x00009e60
        /*042c*/ 	.word	0x00000009
        /*0430*/ 	.word	0x00000000
        /*0434*/ 	.short	0x010a
        /*0436*/ 	.byte	0x3f
	.zero		1


	//   ....[59]....
        /*0438*/ 	.word	0x00009ef0
        /*043c*/ 	.word	0x00000008
        /*0440*/ 	.word	0x00000000
        /*0444*/ 	.short	0x010a
        /*0446*/ 	.byte	0x3f
	.zero		1


	//   ....[60]....
        /*0448*/ 	.word	0x00009f80
        /*044c*/ 	.word	0x00000009
        /*0450*/ 	.word	0x00000000
        /*0454*/ 	.short	0x010a
        /*0456*/ 	.byte	0x3f
	.zero		1


	//   ....[61]....
        /*0458*/ 	.word	0x0000a010
        /*045c*/ 	.word	0x00000008
        /*0460*/ 	.word	0x00000000
        /*0464*/ 	.short	0x010a
        /*0466*/ 	.byte	0x3f
	.zero		1


	//   ....[62]....
        /*0468*/ 	.word	0x0000a0a0
        /*046c*/ 	.word	0x00000009
        /*0470*/ 	.word	0x00000000
        /*0474*/ 	.short	0x010a
        /*0476*/ 	.byte	0x3f
	.zero		1


	//   ....[63]....
        /*0478*/ 	.word	0x0000a130
        /*047c*/ 	.word	0x00000008
        /*0480*/ 	.word	0x00000000
        /*0484*/ 	.short	0x010a
        /*0486*/ 	.byte	0x3f
	.zero		1


	//   ....[64]....
        /*0488*/ 	.word	0x0000a1c0
        /*048c*/ 	.word	0x00000009
        /*0490*/ 	.word	0x00000000
        /*0494*/ 	.short	0x010a
        /*0496*/ 	.byte	0x3f
	.zero		1


	//   ....[65]....
        /*0498*/ 	.word	0x0000a250
        /*049c*/ 	.word	0x00000008
        /*04a0*/ 	.word	0x00000000
        /*04a4*/ 	.short	0x010a
        /*04a6*/ 	.byte	0x3f
	.zero		1


	//   ....[66]....
        /*04a8*/ 	.word	0x0000a2e0
        /*04ac*/ 	.word	0x00000009
        /*04b0*/ 	.word	0x00000000
        /*04b4*/ 	.short	0x010a
        /*04b6*/ 	.byte	0x3f
	.zero		1


	//   ....[67]....
        /*04b8*/ 	.word	0x0000a370
        /*04bc*/ 	.word	0x00000008
        /*04c0*/ 	.word	0x00000000
        /*04c4*/ 	.short	0x010a
        /*04c6*/ 	.byte	0x3f
	.zero		1


	//   ....[68]....
        /*04c8*/ 	.word	0x0000a400
        /*04cc*/ 	.word	0x00000009
        /*04d0*/ 	.word	0x00000000
        /*04d4*/ 	.short	0x010a
        /*04d6*/ 	.byte	0x3f
	.zero		1


	//   ....[69]....
        /*04d8*/ 	.word	0x0000a490
        /*04dc*/ 	.word	0x00000008
        /*04e0*/ 	.word	0x00000000
        /*04e4*/ 	.short	0x010a
        /*04e6*/ 	.byte	0x3f
	.zero		1


	//   ....[70]....
        /*04e8*/ 	.word	0x0000a520
        /*04ec*/ 	.word	0x00000009
        /*04f0*/ 	.word	0x00000000
        /*04f4*/ 	.short	0x010a
        /*04f6*/ 	.byte	0x3f
	.zero		1


	//   ....[71]....
        /*04f8*/ 	.word	0x0000a5b0
        /*04fc*/ 	.word	0x00000008
        /*0500*/ 	.word	0x00000000
        /*0504*/ 	.short	0x010a
        /*0506*/ 	.byte	0x3f
	.zero		1


	//   ....[72]....
        /*0508*/ 	.word	0x0000a640
        /*050c*/ 	.word	0x00000009
        /*0510*/ 	.word	0x00000000
        /*0514*/ 	.short	0x010a
        /*0516*/ 	.byte	0x3f
	.zero		1


	//   ....[73]....
        /*0518*/ 	.word	0x0000a6d0
        /*051c*/ 	.word	0x00000008
        /*0520*/ 	.word	0x00000000
        /*0524*/ 	.short	0x010a
        /*0526*/ 	.byte	0x3f
	.zero		1


	//   ....[74]....
        /*0528*/ 	.word	0x0000a760
        /*052c*/ 	.word	0x00000009
        /*0530*/ 	.word	0x00000000
        /*0534*/ 	.short	0x010a
        /*0536*/ 	.byte	0x3f
	.zero		1


	//   ....[75]....
        /*0538*/ 	.word	0x0000a7f0
        /*053c*/ 	.word	0x00000008
        /*0540*/ 	.word	0x00000000
        /*0544*/ 	.short	0x010a
        /*0546*/ 	.byte	0x3f
	.zero		1


	//   ....[76]....
        /*0548*/ 	.word	0x0000a880
        /*054c*/ 	.word	0x00000009
        /*0550*/ 	.word	0x00000000
        /*0554*/ 	.short	0x010a
        /*0556*/ 	.byte	0x3f
	.zero		1


	//   ....[77]....
        /*0558*/ 	.word	0x0000a910
        /*055c*/ 	.word	0x00000006
        /*0560*/ 	.word	0x00000000
        /*0564*/ 	.short	0x010a
        /*0566*/ 	.byte	0x3f
	.zero		1


	//   ....[78]....
        /*0568*/ 	.word	0x0000a9a0
        /*056c*/ 	.word	0x00000003
        /*0570*/ 	.word	0x00000000
        /*0574*/ 	.short	0x010a
        /*0576*/ 	.byte	0x3f
	.zero		1


	//   ....[79]....
        /*0578*/ 	.word	0x0000aa00
        /*057c*/ 	.word	0x00000003
        /*0580*/ 	.word	0x00000000
        /*0584*/ 	.short	0x010a
        /*0586*/ 	.byte	0x3f
	.zero		1


	//   ....[80]....
        /*0588*/ 	.word	0x0000aa60
        /*058c*/ 	.word	0x00000006
        /*0590*/ 	.word	0x00000000
        /*0594*/ 	.short	0x010a
        /*0596*/ 	.byte	0x3f
	.zero		1


	//   ....[81]....
        /*0598*/ 	.word	0x0000ab30
        /*059c*/ 	.word	0x00000014
        /*05a0*/ 	.word	0x000000b8
        /*05a4*/ 	.short	0x010a
        /*05a6*/ 	.byte	0x3f
	.zero		1


	//   ....[82]....
        /*05a8*/ 	.word	0x0000ac00
        /*05ac*/ 	.word	0x00000007
        /*05b0*/ 	.word	0x00000000
        /*05b4*/ 	.short	0x010a
        /*05b6*/ 	.byte	0x3f
	.zero		1


	//   ....[83]....
        /*05b8*/ 	.word	0x0000ac50
        /*05bc*/ 	.word	0x00000008
        /*05c0*/ 	.word	0x00000000
        /*05c4*/ 	.short	0x010a
        /*05c6*/ 	.byte	0x3f
	.zero		1


	//   ....[84]....
        /*05c8*/ 	.word	0x0000aca0
        /*05cc*/ 	.word	0x00000009
        /*05d0*/ 	.word	0x00000000
        /*05d4*/ 	.short	0x010a
        /*05d6*/ 	.byte	0x3f
	.zero		1


	//   ....[85]....
        /*05d8*/ 	.word	0x0000acf0
        /*05dc*/ 	.word	0x00000008
        /*05e0*/ 	.word	0x00000000
        /*05e4*/ 	.short	0x010a
        /*05e6*/ 	.byte	0x3f
	.zero		1


	//   ....[86]....
        /*05e8*/ 	.word	0x0000ad40
        /*05ec*/ 	.word	0x00000009
        /*05f0*/ 	.word	0x00000000
        /*05f4*/ 	.short	0x010a
        /*05f6*/ 	.byte	0x3f
	.zero		1


	//   ....[87]....
        /*05f8*/ 	.word	0x0000ad90
        /*05fc*/ 	.word	0x00000008
        /*0600*/ 	.word	0x00000000
        /*0604*/ 	.short	0x010a
        /*0606*/ 	.byte	0x3f
	.zero		1


	//   ....[88]....
        /*0608*/ 	.word	0x0000ade0
        /*060c*/ 	.word	0x00000009
        /*0610*/ 	.word	0x00000000
        /*0614*/ 	.short	0x010a
        /*0616*/ 	.byte	0x3f
	.zero		1


	//   ....[89]....
        /*0618*/ 	.word	0x0000ae30
        /*061c*/ 	.word	0x00000008
        /*0620*/ 	.word	0x00000000
        /*0624*/ 	.short	0x010a
        /*0626*/ 	.byte	0x3f
	.zero		1


	//   ....[90]....
        /*0628*/ 	.word	0x0000ae80
        /*062c*/ 	.word	0x00000009
        /*0630*/ 	.word	0x00000000
        /*0634*/ 	.short	0x010a
        /*0636*/ 	.byte	0x3f
	.zero		1


	//   ....[91]....
        /*0638*/ 	.word	0x0000aed0
        /*063c*/ 	.word	0x00000008
        /*0640*/ 	.word	0x00000000
        /*0644*/ 	.short	0x010a
        /*0646*/ 	.byte	0x3f
	.zero		1


	//   ....[92]....
        /*0648*/ 	.word	0x0000af20
        /*064c*/ 	.word	0x00000009
        /*0650*/ 	.word	0x00000000
        /*0654*/ 	.short	0x010a
        /*0656*/ 	.byte	0x3f
	.zero		1


	//   ....[93]....
        /*0658*/ 	.word	0x0000af70
        /*065c*/ 	.word	0x00000008
        /*0660*/ 	.word	0x00000000
        /*0664*/ 	.short	0x010a
        /*0666*/ 	.byte	0x3f
	.zero		1


	//   ....[94]....
        /*0668*/ 	.word	0x0000afc0
        /*066c*/ 	.word	0x00000009
        /*0670*/ 	.word	0x00000000
        /*0674*/ 	.short	0x010a
        /*0676*/ 	.byte	0x3f
	.zero		1


	//   ....[95]....
        /*0678*/ 	.word	0x0000b010
        /*067c*/ 	.word	0x00000008
        /*0680*/ 	.word	0x00000000
        /*0684*/ 	.short	0x010a
        /*0686*/ 	.byte	0x3f
	.zero		1


	//   ....[96]....
        /*0688*/ 	.word	0x0000b060
        /*068c*/ 	.word	0x00000009
        /*0690*/ 	.word	0x00000000
        /*0694*/ 	.short	0x010a
        /*0696*/ 	.byte	0x3f
	.zero		1


	//   ....[97]....
        /*0698*/ 	.word	0x0000b0b0
        /*069c*/ 	.word	0x00000008
        /*06a0*/ 	.word	0x00000000
        /*06a4*/ 	.short	0x010a
        /*06a6*/ 	.byte	0x3f
	.zero		1


	//   ....[98]....
        /*06a8*/ 	.word	0x0000b100
        /*06ac*/ 	.word	0x00000009
        /*06b0*/ 	.word	0x00000000
        /*06b4*/ 	.short	0x010a
        /*06b6*/ 	.byte	0x3f
	.zero		1


	//   ....[99]....
        /*06b8*/ 	.word	0x0000b150
        /*06bc*/ 	.word	0x00000008
        /*06c0*/ 	.word	0x00000000
        /*06c4*/ 	.short	0x010a
        /*06c6*/ 	.byte	0x3f
	.zero		1


	//   ....[100]....
        /*06c8*/ 	.word	0x0000b1a0
        /*06cc*/ 	.word	0x00000009
        /*06d0*/ 	.word	0x00000000
        /*06d4*/ 	.short	0x010a
        /*06d6*/ 	.byte	0x3f
	.zero		1


	//   ....[101]....
        /*06d8*/ 	.word	0x0000b1f0
        /*06dc*/ 	.word	0x00000008
        /*06e0*/ 	.word	0x00000000
        /*06e4*/ 	.short	0x010a
        /*06e6*/ 	.byte	0x3f
	.zero		1


	//   ....[102]....
        /*06e8*/ 	.word	0x0000b240
        /*06ec*/ 	.word	0x00000009
        /*06f0*/ 	.word	0x00000000
        /*06f4*/ 	.short	0x010a
        /*06f6*/ 	.byte	0x3f
	.zero		1


	//   ....[103]....
        /*06f8*/ 	.word	0x0000b290
        /*06fc*/ 	.word	0x00000006
        /*0700*/ 	.word	0x00000000
        /*0704*/ 	.short	0x010a
        /*0706*/ 	.byte	0x3f
	.zero		1


	//----- nvinfo : EIATTR_NUM_MBARRIERS
	.align		4
.L_35:
        /*0708*/ 	.byte	0x03, 0x38
        /*070a*/ 	.short	0x0030


	//----- nvinfo : EIATTR_EXIT_INSTR_OFFSETS
	.align		4
        /*070c*/ 	.byte	0x04, 0x1c
        /*070e*/ 	.short	(.L_37 - .L_36)


	//   ....[0]....
.L_36:
        /*0710*/ 	.word	0x00000be0


	//   ....[1]....
        /*0714*/ 	.word	0x000013f0


	//   ....[2]....
        /*0718*/ 	.word	0x000089b0


	//   ....[3]....
        /*071c*/ 	.word	0x00008f10


	//   ....[4]....
        /*0720*/ 	.word	0x0000a9f0


	//----- nvinfo : EIATTR_MAX_THREADS
	.align		4
.L_37:
        /*0724*/ 	.byte	0x04, 0x05
        /*0726*/ 	.short	(.L_39 - .L_38)
.L_38:
        /*0728*/ 	.word	0x00000180
        /*072c*/ 	.word	0x00000001
        /*0730*/ 	.word	0x00000001


	//----- nvinfo : EIATTR_CRS_STACK_SIZE
	.align		4
.L_39:
        /*0734*/ 	.byte	0x04, 0x1e
        /*0736*/ 	.short	(.L_41 - .L_40)
.L_40:
        /*0738*/ 	.word	0x00000000


	//----- nvinfo : EIATTR_CBANK_PARAM_SIZE
	.align		4
.L_41:
        /*073c*/ 	.byte	0x03, 0x19
        /*073e*/ 	.short	0x0470


	//----- nvinfo : EIATTR_PARAM_CBANK
	.align		4
        /*0740*/ 	.byte	0x04, 0x0a
        /*0742*/ 	.short	(.L_43 - .L_42)
	.align		4
.L_42:
        /*0744*/ 	.word	index@(.nv.constant0._ZN7cutlass13device_kernelINS_4gemm6kernel13GemmUniversalIN4cute5tupleIJiiiiEEENS1_10collective13CollectiveMmaINS1_34MainloopSm90TmaGmmaWarpSpecializedILi23ENS5_IJNS4_1CILi2EEENSA_ILi1EEESC_EEENS1_35KernelTmaWarpSpecializedCooperativeEEENS5_IJNSA_ILi128EEENSA_ILi176EEENSA_ILi16EEEEEENS_6half_tENS5_IJlSC_lEEESK_SL_NS4_8TiledMMAINS4_8MMA_AtomIJNS4_4SM904GMMA25MMA_64x16x16_F32F16F16_SSILNSP_5MajorE0ELSR_0ELNSP_7ScaleInE1ELSS_1EEEEEENS4_6LayoutISD_NS5_IJSC_NSA_ILi0EEESW_EEEEENS5_IJNS4_10UnderscoreESZ_SZ_EEEEENS4_13SM90_TMA_LOADENS4_14ComposedLayoutINS4_7SwizzleILi1ELi4ELi3EEENS4_18smem_ptr_flag_bitsILi16EEENSV_INS5_IJNSA_ILi8EEESI_EEENS5_IJSI_SC_EEEEEEEvNS4_8identityENS4_23SM90_TMA_LOAD_MULTICASTES1C_vS1D_EENS_8epilogue10collective6detail29Sm90TmaWarpSpecializedAdapterINS1H_15DefaultEpilogueISK_SL_SL_NS1G_6thread17LinearCombinationISK_Li1EffLNS1L_9ScaleType4KindE0ELNS_15FloatRoundStyleE2ESK_EENS1_15EpilogueDefaultEEEEEvvEEEEvNT_6ParamsE)
        /*0748*/ 	.short	0x0210
        /*074a*/ 	.short	0x0470


	//----- nvinfo : EIATTR_SW_WAR
	.align		4
.L_43:
        /*074c*/ 	.byte	0x04, 0x36
        /*074e*/ 	.short	(.L_45 - .L_44)
.L_44:
        /*0750*/ 	.word	0x00000008
.L_45:


//--------------------- .nv.callgraph             --------------------------
	.section	.nv.callgraph,"",@"SHT_CUDA_CALLGRAPH"
	.align	4
	.sectionentsize	8
	.align		4
        /*0000*/ 	.word	0x00000000
	.align		4
        /*0004*/ 	.word	0xffffffff
	.align		4
        /*0008*/ 	.word	index@(_ZN7cutlass13device_kernelINS_4gemm6kernel13GemmUniversalIN4cute5tupleIJiiiiEEENS1_10collective13CollectiveMmaINS1_34MainloopSm90TmaGmmaWarpSpecializedILi23ENS5_IJNS4_1CILi2EEENSA_ILi1EEESC_EEENS1_35KernelTmaWarpSpecializedCooperativeEEENS5_IJNSA_ILi128EEENSA_ILi176EEENSA_ILi16EEEEEENS_6half_tENS5_IJlSC_lEEESK_SL_NS4_8TiledMMAINS4_8MMA_AtomIJNS4_4SM904GMMA25MMA_64x16x16_F32F16F16_SSILNSP_5MajorE0ELSR_0ELNSP_7ScaleInE1ELSS_1EEEEEENS4_6LayoutISD_NS5_IJSC_NSA_ILi0EEESW_EEEEENS5_IJNS4_10UnderscoreESZ_SZ_EEEEENS4_13SM90_TMA_LOADENS4_14ComposedLayoutINS4_7SwizzleILi1ELi4ELi3EEENS4_18smem_ptr_flag_bitsILi16EEENSV_INS5_IJNSA_ILi8EEESI_EEENS5_IJSI_SC_EEEEEEEvNS4_8identityENS4_23SM90_TMA_LOAD_MULTICASTES1C_vS1D_EENS_8epilogue10collective6detail29Sm90TmaWarpSpecializedAdapterINS1H_15DefaultEpilogueISK_SL_SL_NS1G_6thread17LinearCombinationISK_Li1EffLNS1L_9ScaleType4KindE0ELNS_15FloatRoundStyleE2ESK_EENS1_15EpilogueDefaultEEEEEvvEEEEvNT_6ParamsE)
	.align		4
        /*000c*/ 	.word	index@(__assertfail)
	.align		4
        /*0010*/ 	.word	0x00000000
	.align		4
        /*0014*/ 	.word	0xfffffffe
	.align		4
        /*0018*/ 	.word	0x00000000
	.align		4
        /*001c*/ 	.word	0xfffffffd
	.align		4
        /*0020*/ 	.word	0x00000000
	.align		4
        /*0024*/ 	.word	0xfffffffc


//--------------------- .nv.constant4             --------------------------
	.section	.nv.constant4,"a",@progbits
	.align	8
	.align		8
.nv.constant4:
        /*0000*/ 	.dword	__assertfail
	.align		8
        /*0008*/ 	.dword	__unnamed_1
	.align		8
        /*0010*/ 	.dword	_ZN39_INTERNAL_7c613788_4_k_cu_6821926d_31814cuda3std3__45__cpo5beginE
	.align		8
        /*0018*/ 	.dword	_ZN39_INTERNAL_7c613788_4_k_cu_6821926d_31814cuda3std3__45__cpo3endE
	.align		8
        /*0020*/ 	.dword	_ZN39_INTERNAL_7c613788_4_k_cu_6821926d_31814cuda3std3__45__cpo6cbeginE
	.align		8
        /*0028*/ 	.dword	_ZN39_INTERNAL_7c613788_4_k_cu_6821926d_31814cuda3std3__45__cpo4cendE
	.align		8
        /*0030*/ 	.dword	_ZN39_INTERNAL_7c613788_4_k_cu_6821926d_31814cuda3std3__441_GLOBAL__N__7c613788_4_k_cu_6821926d_31816ignoreE
	.align		8
        /*0038*/ 	.dword	_ZN39_INTERNAL_7c613788_4_k_cu_6821926d_31814cuda3std3__419piecewise_constructE
	.align		8
        /*0040*/ 	.dword	_ZN39_INTERNAL_7c613788_4_k_cu_6821926d_31814cuda3std3__48in_placeE
	.align		8
        /*0048*/ 	.dword	_ZN39_INTERNAL_7c613788_4_k_cu_6821926d_31814cuda3std6ranges3__45__cpo4swapE
	.align		8
        /*0050*/ 	.dword	_ZN39_INTERNAL_7c613788_4_k_cu_6821926d_31814cuda3std6ranges3__45__cpo9iter_moveE
	.align		8
        /*0058*/ 	.dword	_ZN39_INTERNAL_7c613788_4_k_cu_6821926d_31814cute7productE
	.align		8
        /*0060*/ 	.dword	_ZN39_INTERNAL_7c613788_4_k_cu_6821926d_31814cute1_E
	.align		8
        /*0068*/ 	.dword	$str$22
	.align		8
        /*0070*/ 	.dword	$str$23


//--------------------- .text._ZN7cutlass13device_kernelINS_4gemm6kernel13GemmUniversalIN4cute5tupleIJiiiiEEENS1_10collective13CollectiveMmaINS1_34MainloopSm90TmaGmmaWarpSpecializedILi23ENS5_IJNS4_1CILi2EEENSA_ILi1EEESC_EEENS1_35KernelTmaWarpSpecializedCooperativeEEENS5_IJNSA_ILi128EEENSA_ILi176EEENSA_ILi16EEEEEENS_6half_tENS5_IJlSC_lEEESK_SL_NS4_8TiledMMAINS4_8MMA_AtomIJNS4_4SM904GMMA25MMA_64x16x16_F32F16F16_SSILNSP_5MajorE0ELSR_0ELNSP_7ScaleInE1ELSS_1EEEEEENS4_6LayoutISD_NS5_IJSC_NSA_ILi0EEESW_EEEEENS5_IJNS4_10UnderscoreESZ_SZ_EEEEENS4_13SM90_TMA_LOADENS4_14ComposedLayoutINS4_7SwizzleILi1ELi4ELi3EEENS4_18smem_ptr_flag_bitsILi16EEENSV_INS5_IJNSA_ILi8EEESI_EEENS5_IJSI_SC_EEEEEEEvNS4_8identityENS4_23SM90_TMA_LOAD_MULTICASTES1C_vS1D_EENS_8epilogue10collective6detail29Sm90TmaWarpSpecializedAdapterINS1H_15DefaultEpilogueISK_SL_SL_NS1G_6thread17LinearCombinationISK_Li1EffLNS1L_9ScaleType4KindE0ELNS_15FloatRoundStyleE2ESK_EENS1_15EpilogueDefaultEEEEEvvEEEEvNT_6ParamsE --------------------------
	.section	.text._ZN7cutlass13device_kernelINS_4gemm6kernel13GemmUniversalIN4cute5tupleIJiiiiEEENS1_10collective13CollectiveMmaINS1_34MainloopSm90TmaGmmaWarpSpecializedILi23ENS5_IJNS4_1CILi2EEENSA_ILi1EEESC_EEENS1_35KernelTmaWarpSpecializedCooperativeEEENS5_IJNSA_ILi128EEENSA_ILi176EEENSA_ILi16EEEEEENS_6half_tENS5_IJlSC_lEEESK_SL_NS4_8TiledMMAINS4_8MMA_AtomIJNS4_4SM904GMMA25MMA_64x16x16_F32F16F16_SSILNSP_5MajorE0ELSR_0ELNSP_7ScaleInE1ELSS_1EEEEEENS4_6LayoutISD_NS5_IJSC_NSA_ILi0EEESW_EEEEENS5_IJNS4_10UnderscoreESZ_SZ_EEEEENS4_13SM90_TMA_LOADENS4_14ComposedLayoutINS4_7SwizzleILi1ELi4ELi3EEENS4_18smem_ptr_flag_bitsILi16EEENSV_INS5_IJNSA_ILi8EEESI_EEENS5_IJSI_SC_EEEEEEEvNS4_8identityENS4_23SM90_TMA_LOAD_MULTICASTES1C_vS1D_EENS_8epilogue10collective6detail29Sm90TmaWarpSpecializedAdapterINS1H_15DefaultEpilogueISK_SL_SL_NS1G_6thread17LinearCombinationISK_Li1EffLNS1L_9ScaleType4KindE0ELNS_15FloatRoundStyleE2ESK_EENS1_15EpilogueDefaultEEEEEvvEEEEvNT_6ParamsE,"ax",@progbits
	.align	128
.text._ZN7cutlass13device_kernelINS_4gemm6kernel13GemmUniversalIN4cute5tupleIJiiiiEEENS1_10collective13CollectiveMmaINS1_34MainloopSm90TmaGmmaWarpSpecializedILi23ENS5_IJNS4_1CILi2EEENSA_ILi1EEESC_EEENS1_35KernelTmaWarpSpecializedCooperativeEEENS5_IJNSA_ILi128EEENSA_ILi176EEENSA_ILi16EEEEEENS_6half_tENS5_IJlSC_lEEESK_SL_NS4_8TiledMMAINS4_8MMA_AtomIJNS4_4SM904GMMA25MMA_64x16x16_F32F16F16_SSILNSP_5MajorE0ELSR_0ELNSP_7ScaleInE1ELSS_1EEEEEENS4_6LayoutISD_NS5_IJSC_NSA_ILi0EEESW_EEEEENS5_IJNS4_10UnderscoreESZ_SZ_EEEEENS4_13SM90_TMA_LOADENS4_14ComposedLayoutINS4_7SwizzleILi1ELi4ELi3EEENS4_18smem_ptr_flag_bitsILi16EEENSV_INS5_IJNSA_ILi8EEESI_EEENS5_IJSI_SC_EEEEEEEvNS4_8identityENS4_23SM90_TMA_LOAD_MULTICASTES1C_vS1D_EENS_8epilogue10collective6detail29Sm90TmaWarpSpecializedAdapterINS1H_15DefaultEpilogueISK_SL_SL_NS1G_6thread17LinearCombinationISK_Li1EffLNS1L_9ScaleType4KindE0ELNS_15FloatRoundStyleE2ESK_EENS1_15EpilogueDefaultEEEEEvvEEEEvNT_6ParamsE:
        .type           _ZN7cutlass13device_kernelINS_4gemm6kernel13GemmUniversalIN4cute5tupleIJiiiiEEENS1_10collective13CollectiveMmaINS1_34MainloopSm90TmaGmmaWarpSpecializedILi23ENS5_IJNS4_1CILi2EEENSA_ILi1EEESC_EEENS1_35KernelTmaWarpSpecializedCooperativeEEENS5_IJNSA_ILi128EEENSA_ILi176EEENSA_ILi16EEEEEENS_6half_tENS5_IJlSC_lEEESK_SL_NS4_8TiledMMAINS4_8MMA_AtomIJNS4_4SM904GMMA25MMA_64x16x16_F32F16F16_SSILNSP_5MajorE0ELSR_0ELNSP_7ScaleInE1ELSS_1EEEEEENS4_6LayoutISD_NS5_IJSC_NSA_ILi0EEESW_EEEEENS5_IJNS4_10UnderscoreESZ_SZ_EEEEENS4_13SM90_TMA_LOADENS4_14ComposedLayoutINS4_7SwizzleILi1ELi4ELi3EEENS4_18smem_ptr_flag_bitsILi16EEENSV_INS5_IJNSA_ILi8EEESI_EEENS5_IJSI_SC_EEEEEEEvNS4_8identityENS4_23SM90_TMA_LOAD_MULTICASTES1C_vS1D_EENS_8epilogue10collective6detail29Sm90TmaWarpSpecializedAdapterINS1H_15DefaultEpilogueISK_SL_SL_NS1G_6thread17LinearCombinationISK_Li1EffLNS1L_9ScaleType4KindE0ELNS_15FloatRoundStyleE2ESK_EENS1_15EpilogueDefaultEEEEEvvEEEEvNT_6ParamsE,@function
        .size           _ZN7cutlass13device_kernelINS_4gemm6kernel13GemmUniversalIN4cute5tupleIJiiiiEEENS1_10collective13CollectiveMmaINS1_34MainloopSm90TmaGmmaWarpSpecializedILi23ENS5_IJNS4_1CILi2EEENSA_ILi1EEESC_EEENS1_35KernelTmaWarpSpecializedCooperativeEEENS5_IJNSA_ILi128EEENSA_ILi176EEENSA_ILi16EEEEEENS_6half_tENS5_IJlSC_lEEESK_SL_NS4_8TiledMMAINS4_8MMA_AtomIJNS4_4SM904GMMA25MMA_64x16x16_F32F16F16_SSILNSP_5MajorE0ELSR_0ELNSP_7ScaleInE1ELSS_1EEEEEENS4_6LayoutISD_NS5_IJSC_NSA_ILi0EEESW_EEEEENS5_IJNS4_10UnderscoreESZ_SZ_EEEEENS4_13SM90_TMA_LOADENS4_14ComposedLayoutINS4_7SwizzleILi1ELi4ELi3EEENS4_18smem_ptr_flag_bitsILi16EEENSV_INS5_IJNSA_ILi8EEESI_EEENS5_IJSI_SC_EEEEEEEvNS4_8identityENS4_23SM90_TMA_LOAD_MULTICASTES1C_vS1D_EENS_8epilogue10collective6detail29Sm90TmaWarpSpecializedAdapterINS1H_15DefaultEpilogueISK_SL_SL_NS1G_6thread17LinearCombinationISK_Li1EffLNS1L_9ScaleType4KindE0ELNS_15FloatRoundStyleE2ESK_EENS1_15EpilogueDefaultEEEEEvvEEEEvNT_6ParamsE,(.L_x_284 - _ZN7cutlass13device_kernelINS_4gemm6kernel13GemmUniversalIN4cute5tupleIJiiiiEEENS1_10collective13CollectiveMmaINS1_34MainloopSm90TmaGmmaWarpSpecializedILi23ENS5_IJNS4_1CILi2EEENSA_ILi1EEESC_EEENS1_35KernelTmaWarpSpecializedCooperativeEEENS5_IJNSA_ILi128EEENSA_ILi176EEENSA_ILi16EEEEEENS_6half_tENS5_IJlSC_lEEESK_SL_NS4_8TiledMMAINS4_8MMA_AtomIJNS4_4SM904GMMA25MMA_64x16x16_F32F16F16_SSILNSP_5MajorE0ELSR_0ELNSP_7ScaleInE1ELSS_1EEEEEENS4_6LayoutISD_NS5_IJSC_NSA_ILi0EEESW_EEEEENS5_IJNS4_10UnderscoreESZ_SZ_EEEEENS4_13SM90_TMA_LOADENS4_14ComposedLayoutINS4_7SwizzleILi1ELi4ELi3EEENS4_18smem_ptr_flag_bitsILi16EEENSV_INS5_IJNSA_ILi8EEESI_EEENS5_IJSI_SC_EEEEEEEvNS4_8identityENS4_23SM90_TMA_LOAD_MULTICASTES1C_vS1D_EENS_8epilogue10collective6detail29Sm90TmaWarpSpecializedAdapterINS1H_15DefaultEpilogueISK_SL_SL_NS1G_6thread17LinearCombinationISK_Li1EffLNS1L_9ScaleType4KindE0ELNS_15FloatRoundStyleE2ESK_EENS1_15EpilogueDefaultEEEEEvvEEEEvNT_6ParamsE)
        .other          _ZN7cutlass13device_kernelINS_4gemm6kernel13GemmUniversalIN4cute5tupleIJiiiiEEENS1_10collective13CollectiveMmaINS1_34MainloopSm90TmaGmmaWarpSpecializedILi23ENS5_IJNS4_1CILi2EEENSA_ILi1EEESC_EEENS1_35KernelTmaWarpSpecializedCooperativeEEENS5_IJNSA_ILi128EEENSA_ILi176EEENSA_ILi16EEEEEENS_6half_tENS5_IJlSC_lEEESK_SL_NS4_8TiledMMAINS4_8MMA_AtomIJNS4_4SM904GMMA25MMA_64x16x16_F32F16F16_SSILNSP_5MajorE0ELSR_0ELNSP_7ScaleInE1ELSS_1EEEEEENS4_6LayoutISD_NS5_IJSC_NSA_ILi0EEESW_EEEEENS5_IJNS4_10UnderscoreESZ_SZ_EEEEENS4_13SM90_TMA_LOADENS4_14ComposedLayoutINS4_7SwizzleILi1ELi4ELi3EEENS4_18smem_ptr_flag_bitsILi16EEENSV_INS5_IJNSA_ILi8EEESI_EEENS5_IJSI_SC_EEEEEEEvNS4_8identityENS4_23SM90_TMA_LOAD_MULTICASTES1C_vS1D_EENS_8epilogue10collective6detail29Sm90TmaWarpSpecializedAdapterINS1H_15DefaultEpilogueISK_SL_SL_NS1G_6thread17LinearCombinationISK_Li1EffLNS1L_9ScaleType4KindE0ELNS_15FloatRoundStyleE2ESK_EENS1_15EpilogueDefaultEEEEEvvEEEEvNT_6ParamsE,@"STO_CUDA_ENTRY STV_DEFAULT"
_ZN7cutlass13device_kernelINS_4gemm6kernel13GemmUniversalIN4cute5tupleIJiiiiEEENS1_10collective13CollectiveMmaINS1_34MainloopSm90TmaGmmaWarpSpecializedILi23ENS5_IJNS4_1CILi2EEENSA_ILi1EEESC_EEENS1_35KernelTmaWarpSpecializedCooperativeEEENS5_IJNSA_ILi128EEENSA_ILi176EEENSA_ILi16EEEEEENS_6half_tENS5_IJlSC_lEEESK_SL_NS4_8TiledMMAINS4_8MMA_AtomIJNS4_4SM904GMMA25MMA_64x16x16_F32F16F16_SSILNSP_5MajorE0ELSR_0ELNSP_7ScaleInE1ELSS_1EEEEEENS4_6LayoutISD_NS5_IJSC_NSA_ILi0EEESW_EEEEENS5_IJNS4_10UnderscoreESZ_SZ_EEEEENS4_13SM90_TMA_LOADENS4_14ComposedLayoutINS4_7SwizzleILi1ELi4ELi3EEENS4_18smem_ptr_flag_bitsILi16EEENSV_INS5_IJNSA_ILi8EEESI_EEENS5_IJSI_SC_EEEEEEEvNS4_8identityENS4_23SM90_TMA_LOAD_MULTICASTES1C_vS1D_EENS_8epilogue10collective6detail29Sm90TmaWarpSpecializedAdapterINS1H_15DefaultEpilogueISK_SL_SL_NS1G_6thread17LinearCombinationISK_Li1EffLNS1L_9ScaleType4KindE0ELNS_15FloatRoundStyleE2ESK_EENS1_15EpilogueDefaultEEEEEvvEEEEvNT_6ParamsE:
[----:B------:R-:W0:Y:S01]  /*0000*/  LDC R1, c[0x0][0x28] ;  /* 0x00000a00ff017b82 */ /* 0x000e220000000800 */
[----:B------:R-:W1:Y:S01]  /*0010*/  S2R R18, SR_TID.X ;  /* 0x0000000000127919 */ /* 0x000e620000002100 */
[----:B------:R-:W-:Y:S01]  /*0020*/  ELECT P0, URZ, PT ;  /* 0x00000000003f782f */ /* 0x000fe20003800000 */
[----:B------:R-:W-:Y:S01]  /*0030*/  BSSY B0, `(.L_x_0) ;  /* 0x000000f000007945 */ /* 0x000fe20003800000 */
[--C-:B-1----:R-:W-:Y:S02]  /*0040*/  SHF.R.U32.HI R0, RZ, 0x5, R18.reuse ;  /* 0x00000005ff007819 */ /* 0x102fe40000011612 */
[----:B------:R-:W-:-:S03]  /*0050*/  SHF.R.U32.HI R3, RZ, 0x7, R18 ;  /* 0x00000007ff037819 */ /* 0x000fc60000011612 */
[----:B------:R-:W1:Y:S04]  /*0060*/  SHFL.IDX PT, R2, R0, RZ, 0x1f ;  /* 0x00001fff00027589 */ /* 0x000e6800000e0000 */
[----:B------:R2:W3:Y:S01]  /*0070*/  SHFL.IDX PT, R5, R3, RZ, 0x1f ;  /* 0x00001fff03057589 */ /* 0x0004e200000e0000 */
[----:B-1----:R-:W-:-:S13]  /*0080*/  ISETP.NE.OR P0, PT, R2, RZ, !P0 ;  /* 0x000000ff0200720c */ /* 0x002fda0004705670 */
[----:B0-23--:R-:W-:Y:S05]  /*0090*/  @P0 BRA `(.L_x_1) ;  /* 0x0000000000200947 */ /* 0x00dfea0003800000 */
[----:B------:R-:W-:Y:S02]  /*00a0*/  ULDC.64 UR4, c[0x0][0x198] ;  /* 0x0000660000047ab9 */ /* 0x000fe40000000a00 */
[----:B------:R-:W-:Y:S02]  /*00b0*/  UIADD3 UR6, UP0, UR4, 0xf0, URZ ;  /* 0x000000f004067890 */ /* 0x000fe4000ff1e03f */
[----:B------:R-:W-:Y:S02]  /*00c0*/  UIADD3 UR4, UP1, UR4, 0x1f0, URZ ;  /* 0x000001f004047890 */ /* 0x000fe4000ff3e03f */
[----:B------:R-:W-:Y:S02]  /*00d0*/  UIADD3.X UR7, URZ, UR5, URZ, UP0, !UPT ;  /* 0x000000053f077290 */ /* 0x000fe400087fe43f */
[----:B------:R-:W-:-:S07]  /*00e0*/  UIADD3.X UR5, URZ, UR5, URZ, UP1, !UPT ;  /* 0x000000053f057290 */ /* 0x000fce0008ffe43f */
[----:B------:R0:W-:Y:S02]  /*00f0*/  UTMACCTL.PF [UR6] ;  /* 0x00000000060079b9 */ /* 0x0001e40008040000 */
[----:B------:R0:W-:Y:S02]  /*0100*/  UTMACCTL.PF [UR4] ;  /* 0x00000000040079b9 */ /* 0x0001e40008040000 */
[----:B0-----:R-:W-:Y:S01]  /*0110*/  NOP ;  /* 0x0000000000007918 */ /* 0x001fe20000000000 */
.L_x_1:
[----:B------:R-:W-:Y:S05]  /*0120*/  BSYNC B0 ;  /* 0x0000000000007941 */ /* 0x000fea0003800000 */
.L_x_0:
[----:B------:R-:W0:Y:S02]  /*0130*/  SHFL.IDX PT, R3, R0, RZ, 0x1f ;  /* 0x00001fff00037589 */ /* 0x000e2400000e0000 */
[----:B0-----:R-:W-:-:S13]  /*0140*/  ISETP.NE.AND P0, PT, R3, RZ, PT ;  /* 0x000000ff0300720c */ /* 0x001fda0003f05270 */
[----:B------:R-:W-:Y:S05]  /*0150*/  @P0 BRA `(.L_x_2) ;  /* 0x0000000000fc0947 */ /* 0x000fea0003800000 */
[----:B------:R-:W-:Y:S01]  /*0160*/  ELECT P0, URZ, PT ;  /* 0x00000000003f782f */ /* 0x000fe20003800000 */
[----:B------:R-:W-:-:S12]  /*0170*/  BSSY B0, `(.L_x_2) ;  /* 0x000003d000007945 */ /* 0x000fd80003800000 */
[----:B------:R-:W-:Y:S05]  /*0180*/  @!P0 BRA `(.L_x_3) ;  /* 0x0000000000ec8947 */ /* 0x000fea0003800000 */
[----:B------:R-:W0:Y:S01]  /*0190*/  S2UR UR8, SR_CgaCtaId ;  /* 0x00000000000879c3 */ /* 0x000e220000008800 */
[----:B------:R-:W-:Y:S01]  /*01a0*/  UMOV UR4, 0x400 ;  /* 0x0000040000047882 */ /* 0x000fe20000000000 */
[----:B------:R-:W-:Y:S01]  /*01b0*/  UMOV UR5, 0x1 ;  /* 0x0000000100057882 */ /* 0x000fe20000000000 */
[----:B------:R-:W-:Y:S02]  /*01c0*/  UMOV UR6, 0x4 ;  /* 0x0000000400067882 */ /* 0x000fe40000000000 */
[----:B------:R-:W-:-:S04]  /*01d0*/  UIADD3 UR6, -UR6, 0x100000, URZ ;  /* 0x0010000006067890 */ /* 0x000fc8000fffe13f */
[----:B------:R-:W-:Y:S02]  /*01e0*/  USHF.L.U32 UR7, UR6, 0xb, URZ ;  /* 0x0000000b06077899 */ /* 0x000fe4000800063f */
[----:B------:R-:W-:Y:S02]  /*01f0*/  USHF.L.U32 UR6, UR6, 0x1, URZ ;  /* 0x0000000106067899 */ /* 0x000fe4000800063f */
[----:B0-----:R-:W-:Y:S02]  /*0200*/  ULEA UR8, UR8, UR4, 0x18 ;  /* 0x0000000408087291 */ /* 0x001fe4000f8ec03f */
[----:B------:R-:W-:-:S04]  /*0210*/  UIADD3 UR4, -UR5, 0x100000, URZ ;  /* 0x0010000005047890 */ /* 0x000fc8000fffe13f */
[----:B------:R-:W-:Y:S02]  /*0220*/  USHF.L.U32 UR5, UR4, 0xb, URZ ;  /* 0x0000000b04057899 */ /* 0x000fe4000800063f */
[----:B------:R-:W-:Y:S01]  /*0230*/  USHF.L.U32 UR4, UR4, 0x1, URZ ;  /* 0x0000000104047899 */ /* 0x000fe2000800063f */
[----:B------:R-:W0:Y:S11]  /*0240*/  FENCE.VIEW.ASYNC.S ;  /* 0x00000000000073c6 */ /* 0x000e360000000000 */
[----:B0-----:R0:W1:Y:S01]  /*0250*/  SYNCS.EXCH.64 URZ, [UR8], UR4 ;  /* 0x00000004083f75b2 */ /* 0x0010620008000100 */
[----:B------:R0:W2:Y:S01]  /*0260*/  SYNCS.EXCH.64 URZ, [UR8+0xb8], UR6 ;  /* 0x0000b806083f75b2 */ /* 0x0000a20008000100 */
[----:B------:R0:W3:Y:S01]  /*0270*/  SYNCS.EXCH.64 URZ, [UR8+0x8], UR4 ;  /* 0x00000804083f75b2 */ /* 0x0000e20008000100 */
[----:B------:R0:W4:Y:S01]  /*0280*/  SYNCS.EXCH.64 URZ, [UR8+0xc0], UR6 ;  /* 0x0000c006083f75b2 */ /* 0x0001220008000100 */
[----:B------:R0:W0:Y:S01]  /*0290*/  SYNCS.EXCH.64 URZ, [UR8+0x10], UR4 ;  /* 0x00001004083f75b2 */ /* 0x0000220008000100 */
        /* <DEDUP_REMOVED lines=41> */
[----:B-1234-:R-:W-:Y:S01]  /*0530*/  NOP ;  /* 0x0000000000007918 */ /* 0x01efe20000000000 */
.L_x_3:
[----:B0-----:R-:W-:Y:S05]  /*0540*/  BSYNC B0 ;  /* 0x0000000000007941 */ /* 0x001fea0003800000 */
.L_x_2:
[----:B------:R-:W-:Y:S01]  /*0550*/  SHF.R.S32.HI R7, RZ, 0x1f, R18 ;  /* 0x0000001fff077819 */ /* 0x000fe20000011412 */
[----:B------:R-:W0:Y:S01]  /*0560*/  SHFL.IDX PT, R0, R0, RZ, 0x1f ;  /* 0x00001fff00007589 */ /* 0x000e2200000e0000 */
[----:B------:R-:W1:Y:S01]  /*0570*/  S2UR UR8, SR_CTAID.X ;  /* 0x00000000000879c3 */ /* 0x000e620000002500 */
[----:B------:R-:W-:Y:S02]  /*0580*/  ELECT P0, URZ, PT ;  /* 0x00000000003f782f */ /* 0x000fe40003800000 */
[----:B------:R-:W-:Y:S01]  /*0590*/  LEA.HI R7, R7, R18, RZ, 0x7 ;  /* 0x0000001207077211 */ /* 0x000fe200078f38ff */
[----:B------:R-:W2:Y:S01]  /*05a0*/  S2R R4, SR_CTAID.Y ;  /* 0x0000000000047919 */ /* 0x000ea20000002600 */
[----:B------:R-:W-:Y:S01]  /*05b0*/  SHF.R.S32.HI R8, RZ, 0x1f, R3 ;  /* 0x0000001fff087819 */ /* 0x000fe20000011403 */
[----:B------:R-:W-:Y:S01]  /*05c0*/  ULDC UR4, c[0x0][0x150] ;  /* 0x0000540000047ab9 */ /* 0x000fe20000000800 */
[----:B------:R-:W-:Y:S01]  /*05d0*/  LOP3.LUT R7, R7, 0xffffff80, RZ, 0xc0, !PT ;  /* 0xffffff8007077812 */ /* 0x000fe200078ec0ff */
[----:B------:R-:W-:Y:S01]  /*05e0*/  NOP ;  /* 0x0000000000007918 */ /* 0x000fe20000000000 */
[----:B------:R-:W-:Y:S01]  /*05f0*/  LEA.HI R8, R8, R3, RZ, 0x2 ;  /* 0x0000000308087211 */ /* 0x000fe200078f10ff */
[----:B------:R-:W3:Y:S01]  /*0600*/  LDC R10, c[0x0][0x144] ;  /* 0x00005100ff0a7b82 */ /* 0x000ee20000000800 */
[----:B------:R-:W-:Y:S01]  /*0610*/  NOP ;  /* 0x0000000000007918 */ /* 0x000fe20000000000 */
[----:B------:R-:W-:Y:S01]  /*0620*/  IMAD.IADD R6, R18, 0x1, -R7 ;  /* 0x0000000112067824 */ /* 0x000fe200078e0a07 */
[----:B------:R-:W-:Y:S01]  /*0630*/  LOP3.LUT R8, R8, 0x3ffffffc, RZ, 0xc0, !PT ;  /* 0x3ffffffc08087812 */ /* 0x000fe200078ec0ff */
[----:B------:R-:W-:Y:S01]  /*0640*/  IMAD.MOV.U32 R23, RZ, RZ, 0x1 ;  /* 0x00000001ff177424 */ /* 0x000fe200078e00ff */
[----:B------:R-:W-:-:S02]  /*0650*/  ISETP.NE.AND P3, PT, R5, RZ, PT ;  /* 0x000000ff0500720c */ /* 0x000fc40003f65270 */
[----:B------:R-:W-:Y:S01]  /*0660*/  SHF.R.S32.HI R7, RZ, 0x1f, R6 ;  /* 0x0000001fff077819 */ /* 0x000fe20000011406 */
[----:B------:R-:W-:Y:S01]  /*0670*/  IMAD.IADD R8, R3, 0x1, -R8 ;  /* 0x0000000103087824 */ /* 0x000fe200078e0a08 */
[----:B------:R-:W4:Y:S02]  /*0680*/  LDC R13, c[0x0][0x140] ;  /* 0x00005000ff0d7b82 */ /* 0x000f240000000800 */
[----:B------:R-:W-:Y:S02]  /*0690*/  LEA.HI R7, R7, R6, RZ, 0x3 ;  /* 0x0000000607077211 */ /* 0x000fe400078f18ff */
[----:B0-----:R-:W-:Y:S02]  /*06a0*/  ISETP.NE.OR P0, PT, R0, RZ, !P0 ;  /* 0x000000ff0000720c */ /* 0x001fe40004705670 */
[--C-:B------:R-:W-:Y:S02]  /*06b0*/  SHF.R.S32.HI R0, RZ, 0x3, R7.reuse ;  /* 0x00000003ff007819 */ /* 0x100fe40000011407 */
[----:B------:R-:W-:-:S02]  /*06c0*/  SHF.R.S32.HI R7, RZ, 0x1f, R7 ;  /* 0x0000001fff077819 */ /* 0x000fc40000011407 */
[----:B-1----:R-:W-:Y:S02]  /*06d0*/  I2FP.F32.U32 R9, UR8 ;  /* 0x0000000800097c45 */ /* 0x002fe40008201000 */
[----:B------:R-:W-:-:S03]  /*06e0*/  LEA.HI R7, R7, R0, RZ, 0x2 ;  /* 0x0000000007077211 */ /* 0x000fc600078f10ff */
[----:B------:R-:W-:Y:S01]  /*06f0*/  FMUL R9, R9, UR4 ;  /* 0x0000000409097c20 */ /* 0x000fe20008400000 */
[----:B------:R-:W-:Y:S01]  /*0700*/  LOP3.LUT R7, R7, 0xfffffffc, RZ, 0xc0, !PT ;  /* 0xfffffffc07077812 */ /* 0x000fe200078ec0ff */
[----:B------:R-:W-:Y:S01]  /*0710*/  VOTEU.ALL UP0, P0 ;  /* 0x00000000003f7886 */ /* 0x000fe20000000000 */
[----:B--2---:R-:W-:Y:S01]  /*0720*/  I2FP.F32.U32 R3, R4 ;  /* 0x0000000400037245 */ /* 0x004fe20000201000 */
[----:B------:R-:W-:Y:S01]  /*0730*/  ULDC UR4, c[0x0][0x154] ;  /* 0x0000550000047ab9 */ /* 0x000fe20000000800 */
[----:B------:R-:W-:Y:S01]  /*0740*/  VOTEU.ALL UP1, P0 ;  /* 0x00000000003f7886 */ /* 0x000fe20000020000 */
[----:B------:R-:W0:Y:S01]  /*0750*/  F2I.U32.TRUNC.NTZ R9, R9 ;  /* 0x0000000900097305 */ /* 0x000e22000020f000 */
[----:B------:R-:W-:Y:S01]  /*0760*/  IMAD.IADD R7, R0, 0x1, -R7 ;  /* 0x0000000100077824 */ /* 0x000fe200078e0a07 */
[----:B------:R-:W1:Y:S01]  /*0770*/  @!UP0 S2UR UR7, SR_CgaCtaId ;  /* 0x00000000000789c3 */ /* 0x000e620000008800 */
[----:B------:R-:W-:Y:S01]  /*0780*/  FMUL R12, R3, UR4 ;  /* 0x00000004030c7c20 */ /* 0x000fe20008400000 */
[----:B------:R-:W-:Y:S01]  /*0790*/  UMOV UR4, 0x20 ;  /* 0x0000002000047882 */ /* 0x000fe20000000000 */
[----:B------:R-:W-:Y:S01]  /*07a0*/  IMAD R8, R8, 0x4, R7 ;  /* 0x0000000408087824 */ /* 0x000fe200078e0207 */
[----:B------:R-:W-:Y:S01]  /*07b0*/  @!UP0 UMOV UR6, 0x400 ;  /* 0x0000040000068882 */ /* 0x000fe20000000000 */
[----:B------:R-:W-:-:S04]  /*07c0*/  @!UP0 UIADD3 UR4, -UR4, 0x100000, URZ ;  /* 0x0010000004048890 */ /* 0x000fc8000fffe13f */
[----:B------:R-:W-:Y:S02]  /*07d0*/  @!UP0 USHF.L.U32 UR5, UR4, 0xb, URZ ;  /* 0x0000000b04058899 */ /* 0x000fe4000800063f */
[----:B------:R-:W-:Y:S01]  /*07e0*/  @!UP0 USHF.L.U32 UR4, UR4, 0x1, URZ ;  /* 0x0000000104048899 */ /* 0x000fe2000800063f */
[----:B----4-:R-:W-:Y:S01]  /*07f0*/  ISETP.EQ.U32.AND P2, PT, R13, 0x1, PT ;  /* 0x000000010d00780c */ /* 0x010fe20003f42070 */
[----:B------:R-:W2:Y:S01]  /*0800*/  F2I.U32.TRUNC.NTZ R12, R12 ;  /* 0x0000000c000c7305 */ /* 0x000ea2000020f000 */
[----:B------:R-:W-:Y:S01]  /*0810*/  LEA.HI R0, R8, R8, RZ, 0x1 ;  /* 0x0000000808007211 */ /* 0x000fe200078f08ff */
[----:B------:R-:W4:Y:S03]  /*0820*/  LDC R7, c[0x0][0x148] ;  /* 0x00005200ff077b82 */ /* 0x000f260000000800 */
[----:B------:R-:W-:Y:S01]  /*0830*/  LOP3.LUT R11, R0, 0xfffffffe, RZ, 0xc0, !PT ;  /* 0xfffffffe000b7812 */ /* 0x000fe200078ec0ff */
[----:B0-----:R-:W-:Y:S01]  /*0840*/  IMAD.MOV R15, RZ, RZ, -R9 ;  /* 0x000000ffff0f7224 */ /* 0x001fe200078e0a09 */
[----:B------:R-:W-:-:S03]  /*0850*/  SHF.R.S32.HI R9, RZ, 0x1f, R2 ;  /* 0x0000001fff097819 */ /* 0x000fc60000011402 */
[----:B---3--:R-:W-:Y:S01]  /*0860*/  IMAD R3, R10, R15, UR8 ;  /* 0x000000080a037e24 */ /* 0x008fe2000f8e020f */
[----:B------:R-:W-:Y:S01]  /*0870*/  LEA.HI R9, R9, R2, RZ, 0x2 ;  /* 0x0000000209097211 */ /* 0x000fe200078f10ff */
[C---:B------:R-:W-:Y:S02]  /*0880*/  IMAD.IADD R0, R8.reuse, 0x1, -R11 ;  /* 0x0000000108007824 */ /* 0x040fe400078e0a0b */
[----:B------:R-:W-:Y:S01]  /*0890*/  IMAD.SHL.U32 R11, R8, 0x4, RZ ;  /* 0x00000004080b7824 */ /* 0x000fe200078e00ff */
[----:B------:R-:W-:Y:S01]  /*08a0*/  LOP3.LUT R9, R9, 0xfffffffc, RZ, 0xc0, !PT ;  /* 0xfffffffc09097812 */ /* 0x000fe200078ec0ff */
[----:B--2---:R-:W-:Y:S01]  /*08b0*/  IMAD.MOV R21, RZ, RZ, -R12 ;  /* 0x000000ffff157224 */ /* 0x004fe200078e0a0c */
[----:B------:R-:W-:Y:S01]  /*08c0*/  ISETP.NE.AND P4, PT, R0, R3, PT ;  /* 0x000000030000720c */ /* 0x000fe20003f85270 */
[----:B-1----:R-:W-:Y:S01]  /*08d0*/  @!UP0 ULEA UR6, UR7, UR6, 0x18 ;  /* 0x0000000607068291 */ /* 0x002fe2000f8ec03f */
[----:B------:R-:W-:Y:S01]  /*08e0*/  LOP3.LUT R22, R8, 0xc, R11, 0x78, !PT ;  /* 0x0000000c08167812 */ /* 0x000fe200078e780b */
[----:B------:R-:W-:Y:S01]  /*08f0*/  IMAD.IADD R0, R2, 0x1, -R9 ;  /* 0x0000000102007824 */ /* 0x000fe200078e0a09 */
[----:B------:R-:W-:Y:S01]  /*0900*/  VOTEU.ALL UP0, P0 ;  /* 0x00000000003f7886 */ /* 0x000fe20000000000 */
[----:B------:R-:W-:Y:S01]  /*0910*/  LOP3.LUT P0, RZ, R6, 0x7, RZ, 0xc0, !PT ;  /* 0x0000000706ff7812 */ /* 0x000fe2000780c0ff */
[----:B------:R-:W-:-:S02]  /*0920*/  VIADD R6, R5, 0xffffffff ;  /* 0xffffffff05067836 */ /* 0x000fc40000000000 */
[----:B------:R-:W-:Y:S01]  /*0930*/  ISETP.NE.AND P1, PT, R0, 0x3, PT ;  /* 0x000000030000780c */ /* 0x000fe20003f25270 */
[----:B----4-:R-:W-:Y:S01]  /*0940*/  IMAD R9, R7, R21, R4 ;  /* 0x0000001507097224 */ /* 0x010fe200078e0204 */
[----:B------:R-:W-:Y:S02]  /*0950*/  ISETP.LT.U32.AND P0, PT, R22, 0x2, !P0 ;  /* 0x000000021600780c */ /* 0x000fe40004701070 */
[----:B------:R-:W-:Y:S01]  /*0960*/  ISETP.EQ.OR P1, PT, R0, RZ, !P1 ;  /* 0x000000ff0000720c */ /* 0x000fe20004f22670 */
[----:B------:R-:W0:Y:S02]  /*0970*/  FENCE.VIEW.ASYNC.S ;  /* 0x00000000000073c6 */ /* 0x000e240000000000 */
[----:B0-----:R0:W1:Y:S01]  /*0980*/  @!UP0 SYNCS.EXCH.64 URZ, [UR6+0x180], UR4 ;  /* 0x00018004063f85b2 */ /* 0x0010620008000100 */
[----:B------:R-:W-:Y:S02]  /*0990*/  @P4 LEA.HI R2, R22, R22, RZ, 0x1 ;  /* 0x0000001616024211 */ /* 0x000fe400078f08ff */
[----:B------:R-:W-:-:S02]  /*09a0*/  ISETP.EQ.AND P1, PT, R5, RZ, P1 ;  /* 0x000000ff0500720c */ /* 0x000fc40000f22270 */
[----:B------:R-:W-:Y:S02]  /*09b0*/  @P4 SHF.R.S32.HI R2, RZ, 0x1, R2 ;  /* 0x00000001ff024819 */ /* 0x000fe40000011402 */
[----:B------:R-:W-:Y:S02]  /*09c0*/  ISETP.GE.U32.AND P6, PT, R6, 0x2, PT ;  /* 0x000000020600780c */ /* 0x000fe40003fc6070 */
[----:B------:R-:W-:Y:S02]  /*09d0*/  @P4 ISETP.NE.AND P5, PT, R2, R9, PT ;  /* 0x000000090200420c */ /* 0x000fe40003fa5270 */
[----:B------:R-:W-:Y:S02]  /*09e0*/  SEL R2, RZ, 0x1, !P0 ;  /* 0x00000001ff027807 */ /* 0x000fe40004000000 */
[----:B------:R-:W-:Y:S02]  /*09f0*/  @P4 SEL R23, RZ, 0x1, P5 ;  /* 0x00000001ff174807 */ /* 0x000fe40002800000 */
[----:B------:R-:W-:Y:S01]  /*0a00*/  SEL R19, RZ, 0x1, !P1 ;  /* 0x00000001ff137807 */ /* 0x000fe20004800000 */
[----:B------:R0:W2:Y:S01]  /*0a10*/  @!UP1 SYNCS.EXCH.64 URZ, [UR6+0x188], UR4 ;  /* 0x00018804063f95b2 */ /* 0x0000a20008000100 */
[----:B------:R-:W-:Y:S01]  /*0a20*/  LOP3.LUT R23, R23, R2, RZ, 0xc0, !PT ;  /* 0x0000000217177212 */ /* 0x000fe200078ec0ff */
[----:B------:R-:W-:Y:S01]  /*0a30*/  NOP ;  /* 0x0000000000007918 */ /* 0x000fe20000000000 */
[----:B------:R-:W-:Y:S01]  /*0a40*/  SEL R19, R19, 0x2, P6 ;  /* 0x0000000213137807 */ /* 0x000fe20003000000 */
[----:B------:R-:W-:Y:S06]  /*0a50*/  @!P2 BRA `(.L_x_4) ;  /* 0x000000000008a947 */ /* 0x000fec0003800000 */
[----:B-12---:R-:W-:Y:S01]  /*0a60*/  UCGABAR_ARV ;  /* 0x00000000000079c7 */ /* 0x006fe20008000000 */
[----:B------:R-:W-:Y:S05]  /*0a70*/  BRA `(.L_x_5) ;  /* 0x0000000000047947 */ /* 0x000fea0003800000 */
.L_x_4:
[----:B-12---:R-:W-:Y:S01]  /*0a80*/  NOP ;  /* 0x0000000000007918 */ /* 0x006fe20000000000 */
.L_x_5:
[----:B------:R-:W1:Y:S01]  /*0a90*/  LDC R2, c[0x0][0x65c] ;  /* 0x00019700ff027b82 */ /* 0x000e620000000800 */
[----:B------:R-:W-:Y:S02]  /*0aa0*/  IMAD.U32 R8, RZ, RZ, UR8 ;  /* 0x00000008ff087e24 */ /* 0x000fe4000f8e00ff */
[----:B------:R-:W-:Y:S01]  /*0ab0*/  IMAD.MOV.U32 R9, RZ, RZ, RZ ;  /* 0x000000ffff097224 */ /* 0x000fe200078e00ff */
[----:B-1----:R-:W-:-:S04]  /*0ac0*/  ISETP.NE.AND P1, PT, R2, 0x1, PT ;  /* 0x000000010200780c */ /* 0x002fc80003f25270 */
[----:B------:R-:W-:-:S09]  /*0ad0*/  P2R R5, PR, RZ, 0x2 ;  /* 0x00000002ff057803 */ /* 0x000fd20000000000 */
[----:B------:R-:W1:Y:S01]  /*0ae0*/  @P1 LDC R17, c[0x0][0x10] ;  /* 0x00000400ff111b82 */ /* 0x000e620000000800 */
[----:B------:R-:W-:Y:S02]  /*0af0*/  @P1 IMAD.MOV.U32 R5, RZ, RZ, RZ ;  /* 0x000000ffff051224 */ /* 0x000fe400078e00ff */
[----:B------:R-:W-:-:S05]  /*0b00*/  @P1 IMAD.MOV.U32 R13, RZ, RZ, RZ ;  /* 0x000000ffff0d1224 */ /* 0x000fca00078e00ff */
[----:B------:R-:W2:Y:S01]  /*0b10*/  @!P1 LDC R11, c[0x0][0xc] ;  /* 0x00000300ff0b9b82 */ /* 0x000ea20000000800 */
[----:B-1----:R-:W-:-:S04]  /*0b20*/  @P1 IMAD.WIDE.U32 R16, R17, UR8, R4 ;  /* 0x0000000811101c25 */ /* 0x002fc8000f8e0004 */
[----:B------:R-:W-:Y:S02]  /*0b30*/  @P1 IMAD.IADD R17, R17, 0x1, R13 ;  /* 0x0000000111111824 */ /* 0x000fe400078e020d */
[----:B--2---:R-:W-:-:S04]  /*0b40*/  @!P1 IMAD.WIDE.U32 R8, R4, R11, R8 ;  /* 0x0000000b04089225 */ /* 0x004fc800078e0008 */
[----:B------:R-:W-:Y:S02]  /*0b50*/  @!P1 IMAD.MOV.U32 R16, RZ, RZ, R8 ;  /* 0x000000ffff109224 */ /* 0x000fe400078e0008 */
[----:B------:R-:W-:Y:S01]  /*0b60*/  @!P1 IMAD.MOV.U32 R17, RZ, RZ, R9 ;  /* 0x000000ffff119224 */ /* 0x000fe200078e0009 */
[----:B------:R-:W-:Y:S06]  /*0b70*/  @!P2 BRA `(.L_x_6) ;  /* 0x00000000000ca947 */ /* 0x000fec0003800000 */
[----:B------:R-:W-:Y:S01]  /*0b80*/  UCGABAR_WAIT ;  /* 0x0000000000007dc7 */ /* 0x000fe20008000000 */
[----:B------:R-:W-:Y:S01]  /*0b90*/  CCTL.IVALL ;  /* 0x00000000ff00798f */ /* 0x000fe20002000000 */
[----:B------:R-:W-:Y:S05]  /*0ba0*/  BRA `(.L_x_7) ;  /* 0x0000000000047947 */ /* 0x000fea0003800000 */
.L_x_6:
[----:B------:R-:W-:Y:S06]  /*0bb0*/  BAR.SYNC.DEFER_BLOCKING 0x0 ;  /* 0x0000000000007b1d */ /* 0x000fec0000010000 */
.L_x_7:
[----:B------:R-:W-:Y:S05]  /*0bc0*/  @!P3 BRA `(.L_x_8) ;  /* 0x0000007c007cb947 */ /* 0x000fea0003800000 */
[----:B------:R-:W-:-:S13]  /*0bd0*/  ISETP.GT.U32.AND P0, PT, R6, 0x1, PT ;  /* 0x000000010600780c */ /* 0x000fda0003f04070 */
[----:B0-----:R-:W-:Y:S05]  /*0be0*/  @P0 EXIT ;  /* 0x000000000000094d */ /* 0x001fea0003800000 */
[----:B------:R-:W-:Y:S01]  /*0bf0*/  ULDC.64 UR4, c[0x0][0x650] ;  /* 0x0001940000047ab9 */ /* 0x000fe20000000a00 */
[----:B------:R-:W-:Y:S01]  /*0c00*/  PRMT R0, RZ, 0x7610, R0 ;  /* 0x00007610ff007816 */ /* 0x000fe20000000000 */
[----:B------:R-:W-:Y:S01]  /*0c10*/  IMAD.MOV.U32 R115, RZ, RZ, -0x1 ;  /* 0xffffffffff737424 */ /* 0x000fe200078e00ff */
[----:B------:R-:W-:Y:S01]  /*0c20*/  ISETP.GE.U32.AND P0, PT, R16, UR4, PT ;  /* 0x0000000410007c0c */ /* 0x000fe2000bf06070 */
[----:B------:R-:W-:Y:S02]  /*0c30*/  IMAD.MOV.U32 R116, RZ, RZ, -0x1 ;  /* 0xffffffffff747424 */ /* 0x000fe400078e00ff */
[----:B------:R-:W-:Y:S01]  /*0c40*/  IMAD.MOV.U32 R113, RZ, RZ, -0x1 ;  /* 0xffffffffff717424 */ /* 0x000fe200078e00ff */
[----:B------:R-:W-:-:S13]  /*0c50*/  ISETP.GE.U32.AND.EX P0, PT, R17, UR5, PT, P0 ;  /* 0x0000000511007c0c */ /* 0x000fda000bf06100 */
[----:B------:R-:W-:Y:S05]  /*0c60*/  @P0 BRA `(.L_x_9) ;  /* 0x0000000400280947 */ /* 0x000fea0003800000 */
[----:B------:R-:W0:Y:S01]  /*0c70*/  LDC.64 R24, c[0x0][0x628] ;  /* 0x00018a00ff187b82 */ /* 0x000e220000000a00 */
[----:B------:R-:W-:Y:S02]  /*0c80*/  IMAD.MOV.U32 R8, RZ, RZ, R16 ;  /* 0x000000ffff087224 */ /* 0x000fe400078e0010 */
[----:B------:R-:W-:-:S05]  /*0c90*/  IMAD.MOV.U32 R9, RZ, RZ, R17 ;  /* 0x000000ffff097224 */ /* 0x000fca00078e0011 */
[----:B------:R-:W1:Y:S08]  /*0ca0*/  LDC R0, c[0x0][0x630] ;  /* 0x00018c00ff007b82 */ /* 0x000e700000000800 */
[----:B------:R-:W2:Y:S01]  /*0cb0*/  LDC.64 R26, c[0x0][0x620] ;  /* 0x00018800ff1a7b82 */ /* 0x000ea20000000a00 */
[----:B0-----:R-:W-:-:S04]  /*0cc0*/  ISETP.NE.U32.AND P0, PT, R24, RZ, PT ;  /* 0x000000ff1800720c */ /* 0x001fc80003f05070 */
[----:B------:R-:W-:-:S13]  /*0cd0*/  ISETP.NE.AND.EX P0, PT, R25, RZ, PT, P0 ;  /* 0x000000ff1900720c */ /* 0x000fda0003f05300 */
[----:B-12---:R-:W-:Y:S05]  /*0ce0*/  @!P0 BRA `(.L_x_10) ;  /* 0x0000000000288947 */ /* 0x006fea0003800000 */
[----:B------:R-:W0:Y:S02]  /*0cf0*/  LDC R13, c[0x0][0x634] ;  /* 0x00018d00ff0d7b82 */ /* 0x000e240000000800 */
[----:B0-----:R-:W-:-:S05]  /*0d00*/  IADD3 R13, P0, R16, R13, RZ ;  /* 0x0000000d100d7210 */ /* 0x001fca0007f1e0ff */
[----:B------:R-:W-:-:S04]  /*0d10*/  IMAD.X R15, RZ, RZ, R17, P0 ;  /* 0x000000ffff0f7224 */ /* 0x000fc800000e0611 */
[----:B------:R-:W-:-:S04]  /*0d20*/  IMAD.WIDE.U32 R8, R15, R24, RZ ;  /* 0x000000180f087225 */ /* 0x000fc800078e00ff */
[----:B------:R-:W-:-:S04]  /*0d30*/  IMAD.WIDE.U32 R10, P0, R13, R25, R8 ;  /* 0x000000190d0a7225 */ /* 0x000fc80007800008 */
[----:B------:R-:W-:-:S04]  /*0d40*/  IMAD.WIDE.U32 R8, R13, R24, RZ ;  /* 0x000000180d087225 */ /* 0x000fc800078e00ff */
[----:B------:R-:W-:Y:S01]  /*0d50*/  IMAD.X R13, RZ, RZ, RZ, P0 ;  /* 0x000000ffff0d7224 */ /* 0x000fe200000e06ff */
[----:B------:R-:W-:Y:S01]  /*0d60*/  IADD3 RZ, P0, R9, R10, RZ ;  /* 0x0000000a09ff7210 */ /* 0x000fe20007f1e0ff */
[----:B------:R-:W-:-:S04]  /*0d70*/  IMAD.MOV.U32 R12, RZ, RZ, R11 ;  /* 0x000000ffff0c7224 */ /* 0x000fc800078e000b */
[----:B------:R-:W-:-:S08]  /*0d80*/  IMAD.WIDE.U32.X R8, R15, R25, R12, P0 ;  /* 0x000000190f087225 */ /* 0x000fd000000e040c */
.L_x_10:
[----:B------:R-:W0:Y:S01]  /*0d90*/  LDC.64 R24, c[0x0][0x640] ;  /* 0x00019000ff187b82 */ /* 0x000e220000000a00 */
[-CC-:B------:R-:W-:Y:S01]  /*0da0*/  SHF.R.U64 R113, R8, R0.reuse, R9.reuse ;  /* 0x0000000008717219 */ /* 0x180fe20000001209 */
[----:B------:R-:W-:Y:S01]  /*0db0*/  IMAD R30, R7, R21, R4 ;  /* 0x00000015071e7224 */ /* 0x000fe200078e0204 */
[----:B------:R-:W-:Y:S01]  /*0dc0*/  SHF.R.U32.HI R0, RZ, R0, R9 ;  /* 0x00000000ff007219 */ /* 0x000fe20000011609 */
[----:B------:R-:W-:Y:S01]  /*0dd0*/  IMAD.MOV.U32 R21, RZ, RZ, 0x1 ;  /* 0x00000001ff157424 */ /* 0x000fe200078e00ff */
[----:B------:R-:W-:-:S03]  /*0de0*/  IADD3 R5, P0, RZ, -R113, RZ ;  /* 0x80000071ff057210 */ /* 0x000fc60007f1e0ff */
[----:B------:R-:W1:Y:S02]  /*0df0*/  LDC R6, c[0x0][0x618] ;  /* 0x00018600ff067b82 */ /* 0x000e640000000800 */
[----:B------:R-:W-:-:S04]  /*0e00*/  IMAD.X R9, RZ, RZ, ~R0, P0 ;  /* 0x000000ffff097224 */ /* 0x000fc800000e0e00 */
[-C--:B------:R-:W-:Y:S02]  /*0e10*/  IMAD R0, R9, R26.reuse, RZ ;  /* 0x0000001a09007224 */ /* 0x080fe400078e02ff */
[----:B------:R-:W2:Y:S01]  /*0e20*/  LDC R11, c[0x0][0x608] ;  /* 0x00018200ff0b7b82 */ /* 0x000ea20000000800 */
[----:B------:R-:W-:-:S04]  /*0e30*/  IMAD.WIDE.U32 R8, R5, R26, R16 ;  /* 0x0000001a05087225 */ /* 0x000fc800078e0010 */
[----:B------:R-:W-:-:S03]  /*0e40*/  IMAD R5, R5, R27, R0 ;  /* 0x0000001b05057224 */ /* 0x000fc600078e0200 */
[----:B------:R-:W3:Y:S01]  /*0e50*/  LDC R12, c[0x0][0x658] ;  /* 0x00019600ff0c7b82 */ /* 0x000ee20000000800 */
[----:B0-----:R-:W-:Y:S01]  /*0e60*/  ISETP.NE.U32.AND P0, PT, R24, RZ, PT ;  /* 0x000000ff1800720c */ /* 0x001fe20003f05070 */
[----:B------:R-:W-:Y:S02]  /*0e70*/  IMAD.IADD R5, R9, 0x1, R5 ;  /* 0x0000000109057824 */ /* 0x000fe400078e0205 */
[----:B------:R-:W-:Y:S01]  /*0e80*/  IMAD.MOV.U32 R9, RZ, RZ, -0x1 ;  /* 0xffffffffff097424 */ /* 0x000fe200078e00ff */
[----:B------:R-:W-:-:S03]  /*0e90*/  ISETP.NE.AND.EX P0, PT, R25, RZ, PT, P0 ;  /* 0x000000ff1900720c */ /* 0x000fc60003f05300 */
[----:B------:R-:W0:Y:S01]  /*0ea0*/  LDC R15, c[0x0][0x600] ;  /* 0x00018000ff0f7b82 */ /* 0x000e220000000800 */
[-CC-:B-1----:R-:W-:Y:S02]  /*0eb0*/  SHF.R.U64 R13, R8, R6.reuse, R5.reuse ;  /* 0x00000006080d7219 */ /* 0x182fe40000001205 */
[----:B------:R-:W-:-:S05]  /*0ec0*/  SHF.R.U32.HI R0, RZ, R6, R5 ;  /* 0x00000006ff007219 */ /* 0x000fca0000011605 */
[----:B------:R-:W1:Y:S01]  /*0ed0*/  LDC R14, c[0x0][0x648] ;  /* 0x00019200ff0e7b82 */ /* 0x000e620000000800 */
[-CC-:B--2---:R-:W-:Y:S02]  /*0ee0*/  SHF.R.U64 R27, R13, R11.reuse, R0.reuse ;  /* 0x0000000b0d1b7219 */ /* 0x184fe40000001200 */
[----:B------:R-:W-:-:S05]  /*0ef0*/  SHF.R.U32.HI R5, RZ, R11, R0 ;  /* 0x0000000bff057219 */ /* 0x000fca0000011600 */
[----:B------:R-:W2:Y:S01]  /*0f00*/  LDC R20, c[0x0][0x638] ;  /* 0x00018e00ff147b82 */ /* 0x000ea20000000800 */
[-CC-:B---3--:R-:W-:Y:S02]  /*0f10*/  SHF.R.U64 R28, R27, R12.reuse, R5.reuse ;  /* 0x0000000c1b1c7219 */ /* 0x188fe40000001205 */
[-C--:B------:R-:W-:Y:S02]  /*0f20*/  SHF.L.U32 R0, R9, R12.reuse, RZ ;  /* 0x0000000c09007219 */ /* 0x080fe400000006ff */
[----:B------:R-:W-:Y:S01]  /*0f30*/  SHF.R.U32.HI R5, RZ, R12, R5 ;  /* 0x0000000cff057219 */ /* 0x000fe20000011605 */
[----:B------:R-:W-:Y:S01]  /*0f40*/  IMAD.MOV.U32 R4, RZ, RZ, R28 ;  /* 0x000000ffff047224 */ /* 0x000fe200078e001c */
[----:B------:R-:W-:Y:S01]  /*0f50*/  LOP3.LUT R10, RZ, R0, RZ, 0x33, !PT ;  /* 0x00000000ff0a7212 */ /* 0x000fe200078e33ff */
[----:B------:R-:W3:Y:S01]  /*0f60*/  LDC R26, c[0x0][0x610] ;  /* 0x00018400ff1a7b82 */ /* 0x000ee20000000800 */
[----:B------:R-:W-:Y:S05]  /*0f70*/  @!P0 BRA `(.L_x_11) ;  /* 0x0000000000288947 */ /* 0x000fea0003800000 */
[----:B------:R-:W4:Y:S02]  /*0f80*/  LDC R9, c[0x0][0x64c] ;  /* 0x00019300ff097b82 */ /* 0x000f240000000800 */
[----:B----4-:R-:W-:-:S05]  /*0f90*/  IADD3 R9, P0, R28, R9, RZ ;  /* 0x000000091c097210 */ /* 0x010fca0007f1e0ff */
        /* <DEDUP_REMOVED lines=8> */
.L_x_11:
[----:B-1----:R-:W-:Y:S01]  /*1020*/  SHF.R.U64 R4, R4, R14, R5 ;  /* 0x0000000e04047219 */ /* 0x002fe20000001205 */
[----:B0-----:R-:W-:Y:S01]  /*1030*/  VIADD R6, R15, 0xffffffff ;  /* 0xffffffff0f067836 */ /* 0x001fe20000000000 */
[----:B------:R-:W-:Y:S02]  /*1040*/  SHF.L.U32 R0, R21, R12, RZ ;  /* 0x0000000c15007219 */ /* 0x000fe400000006ff */
[----:B------:R-:W-:Y:S01]  /*1050*/  LOP3.LUT R5, R27, R10, RZ, 0xc0, !PT ;  /* 0x0000000a1b057212 */ /* 0x000fe200078ec0ff */
[----:B------:R-:W-:Y:S01]  /*1060*/  IMAD.MOV R7, RZ, RZ, -R4 ;  /* 0x000000ffff077224 */ /* 0x000fe200078e0a04 */
[----:B------:R-:W-:Y:S02]  /*1070*/  SEL R3, R3, R30, !P1 ;  /* 0x0000001e03037207 */ /* 0x000fe40004800000 */
[----:B------:R-:W-:Y:S01]  /*1080*/  LOP3.LUT R6, R13, R6, RZ, 0xc0, !PT ;  /* 0x000000060d067212 */ /* 0x000fe200078ec0ff */
[----:B------:R-:W-:Y:S02]  /*1090*/  IMAD R4, R0, R4, R5 ;  /* 0x0000000400047224 */ /* 0x000fe400078e0205 */
[----:B--2---:R-:W-:-:S02]  /*10a0*/  IMAD R0, R7, R20, R28 ;  /* 0x0000001407007224 */ /* 0x004fc400078e021c */
[----:B---3--:R-:W-:Y:S02]  /*10b0*/  IMAD R3, R4, R26, R3 ;  /* 0x0000001a04037224 */ /* 0x008fe400078e0203 */
[----:B------:R-:W-:Y:S02]  /*10c0*/  IMAD.MOV.U32 R5, RZ, RZ, 0x1 ;  /* 0x00000001ff057424 */ /* 0x000fe400078e00ff */
[----:B------:R-:W-:-:S03]  /*10d0*/  IMAD R4, R0, R15, R6 ;  /* 0x0000000f00047224 */ /* 0x000fc600078e0206 */
[----:B------:R-:W-:Y:S02]  /*10e0*/  PRMT R0, R5, 0x7610, R0 ;  /* 0x0000761005007816 */ /* 0x000fe40000000000 */
[----:B------:R-:W-:Y:S02]  /*10f0*/  SEL R116, R4, R3, !P1 ;  /* 0x0000000304747207 */ /* 0x000fe40004800000 */
[----:B------:R-:W-:-:S07]  /*1100*/  SEL R115, R3, R4, !P1 ;  /* 0x0000000403737207 */ /* 0x000fce0004800000 */
.L_x_9:
[----:B------:R-:W-:-:S08]  /*1110*/  NOP ;  /* 0x0000000000007918 */ /* 0x000fd00000000000 */
[----:B------:R-:W0:Y:S02]  /*1120*/  USETMAXREG.TRY_ALLOC.CTAPOOL UP0, 0xe8 ;  /* 0x000000e8000079c8 */ /* 0x000e240008000600 */
[----:B0-----:R-:W-:-:S13]  /*1130*/  PLOP3.LUT P0, PT, PT, PT, UP0, 0x80, 0x0 ;  /* 0x000000000000781c */ /* 0x001fda0003f0f008 */
[----:B------:R-:W-:Y:S05]  /*1140*/  @!P0 BRA `(.L_x_9) ;  /* 0xfffffffc00f08947 */ /* 0x000fea000383ffff */
[----:B------:R-:W-:Y:S01]  /*1150*/  ULDC.64 UR4, c[0x0][0x598] ;  /* 0x0001660000047ab9 */ /* 0x000fe20000000a00 */
[----:B------:R-:W-:Y:S01]  /*1160*/  ULDC.64 UR36, c[0x0][0x208] ;  /* 0x0000820000247ab9 */ /* 0x000fe20000000a00 */
[----:B------:R-:W-:-:S04]  /*1170*/  ISETP.NE.U32.AND P0, PT, RZ, UR4, PT ;  /* 0x00000004ff007c0c */ /* 0x000fc8000bf05070 */
[----:B------:R-:W-:-:S13]  /*1180*/  ISETP.NE.AND.EX P0, PT, RZ, UR5, PT, P0 ;  /* 0x00000005ff007c0c */ /* 0x000fda000bf05300 */
[----:B------:R-:W-:Y:S05]  /*1190*/  @!P0 BRA `(.L_x_12) ;  /* 0x00000000001c8947 */ /* 0x000fea0003800000 */
[----:B------:R-:W0:Y:S02]  /*11a0*/  LDC.64 R4, c[0x0][0x598] ;  /* 0x00016600ff047b82 */ /* 0x000e240000000a00 */
[----:B0-----:R-:W2:Y:S02]  /*11b0*/  LDG.E.64 R4, desc[UR36][R4.64] ;  /* 0x0000002404047981 */ /* 0x001ea4000c1e1b00 */
[----:B--2---:R-:W-:-:S04]  /*11c0*/  ISETP.NE.U32.AND P0, PT, R4, RZ, PT ;  /* 0x000000ff0400720c */ /* 0x004fc80003f05070 */
[----:B------:R-:W-:-:S13]  /*11d0*/  ISETP.NE.AND.EX P0, PT, R5, RZ, PT, P0 ;  /* 0x000000ff0500720c */ /* 0x000fda0003f05300 */
[----:B------:R-:W-:Y:S05]  /*11e0*/  @!P0 BRA `(.L_x_12) ;  /* 0x0000000000088947 */ /* 0x000fea0003800000 */
[----:B------:R0:W5:Y:S01]  /*11f0*/  LD.E R112, desc[UR36][R4.64] ;  /* 0x0000002404707980 */ /* 0x000162000c101900 */
[----:B------:R-:W-:Y:S05]  /*1200*/  BRA `(.L_x_13) ;  /* 0x0000000000247947 */ /* 0x000fea0003800000 */
.L_x_12:
[----:B------:R-:W-:Y:S02]  /*1210*/  ULDC.64 UR4, c[0x0][0x588] ;  /* 0x0001620000047ab9 */ /* 0x000fe40000000a00 */
[----:B------:R-:W-:-:S04]  /*1220*/  ISETP.NE.U32.AND P0, PT, RZ, UR4, PT ;  /* 0x00000004ff007c0c */ /* 0x000fc8000bf05070 */
[----:B------:R-:W-:-:S13]  /*1230*/  ISETP.NE.AND.EX P0, PT, RZ, UR5, PT, P0 ;  /* 0x00000005ff007c0c */ /* 0x000fda000bf05300 */
[----:B------:R-:W-:Y:S05]  /*1240*/  @!P0 BRA `(.L_x_14) ;  /* 0x00000000000c8947 */ /* 0x000fea0003800000 */
[----:B------:R-:W0:Y:S02]  /*1250*/  LDC.64 R4, c[0x0][0x588] ;  /* 0x00016200ff047b82 */ /* 0x000e240000000a00 */
[----:B0-----:R1:W5:Y:S01]  /*1260*/  LDG.E R112, desc[UR36][R4.64] ;  /* 0x0000002404707981 */ /* 0x001362000c1e1900 */
[----:B------:R-:W-:Y:S05]  /*1270*/  BRA `(.L_x_13) ;  /* 0x0000000000087947 */ /* 0x000fea0003800000 */
.L_x_14:
[----:B------:R-:W-:Y:S02]  /*1280*/  ULDC UR4, c[0x0][0x580] ;  /* 0x0001600000047ab9 */ /* 0x000fe40000000800 */
[----:B------:R-:W-:-:S07]  /*1290*/  IMAD.U32 R112, RZ, RZ, UR4 ;  /* 0x00000004ff707e24 */ /* 0x000fce000f8e00ff */
.L_x_13:
[----:B------:R-:W-:Y:S02]  /*12a0*/  ULDC.64 UR4, c[0x0][0x5a0] ;  /* 0x0001680000047ab9 */ /* 0x000fe40000000a00 */
[----:B------:R-:W-:-:S04]  /*12b0*/  ISETP.NE.U32.AND P0, PT, RZ, UR4, PT ;  /* 0x00000004ff007c0c */ /* 0x000fc8000bf05070 */
[----:B------:R-:W-:-:S13]  /*12c0*/  ISETP.NE.AND.EX P0, PT, RZ, UR5, PT, P0 ;  /* 0x00000005ff007c0c */ /* 0x000fda000bf05300 */
[----:B------:R-:W-:Y:S05]  /*12d0*/  @!P0 BRA `(.L_x_15) ;  /* 0x00000000001c8947 */ /* 0x000fea0003800000 */
[----:B01----:R-:W0:Y:S02]  /*12e0*/  LDC.64 R4, c[0x0][0x5a0] ;  /* 0x00016800ff047b82 */ /* 0x003e240000000a00 */
[----:B0-----:R-:W2:Y:S02]  /*12f0*/  LDG.E.64 R4, desc[UR36][R4.64] ;  /* 0x0000002404047981 */ /* 0x001ea4000c1e1b00 */
[----:B--2---:R-:W-:-:S04]  /*1300*/  ISETP.NE.U32.AND P0, PT, R4, RZ, PT ;  /* 0x000000ff0400720c */ /* 0x004fc80003f05070 */
[----:B------:R-:W-:-:S13]  /*1310*/  ISETP.NE.AND.EX P0, PT, R5, RZ, PT, P0 ;  /* 0x000000ff0500720c */ /* 0x000fda0003f05300 */
[----:B------:R-:W-:Y:S05]  /*1320*/  @!P0 BRA `(.L_x_15) ;  /* 0x0000000000088947 */ /* 0x000fea0003800000 */
[----:B------:R0:W5:Y:S01]  /*1330*/  LD.E R114, desc[UR36][R4.64] ;  /* 0x0000002404727980 */ /* 0x000162000c101900 */
[----:B------:R-:W-:Y:S05]  /*1340*/  BRA `(.L_x_16) ;  /* 0x0000000000247947 */ /* 0x000fea0003800000 */
.L_x_15:
[----:B------:R-:W-:Y:S02]  /*1350*/  ULDC.64 UR4, c[0x0][0x590] ;  /* 0x0001640000047ab9 */ /* 0x000fe40000000a00 */
[----:B------:R-:W-:-:S04]  /*1360*/  ISETP.NE.U32.AND P0, PT, RZ, UR4, PT ;  /* 0x00000004ff007c0c */ /* 0x000fc8000bf05070 */
[----:B------:R-:W-:-:S13]  /*1370*/  ISETP.NE.AND.EX P0, PT, RZ, UR5, PT, P0 ;  /* 0x00000005ff007c0c */ /* 0x000fda000bf05300 */
[----:B------:R-:W-:Y:S05]  /*1380*/  @!P0 BRA `(.L_x_17) ;  /* 0x00000000000c8947 */ /* 0x000fea0003800000 */
[----:B01----:R-:W0:Y:S02]  /*1390*/  LDC.64 R4, c[0x0][0x590] ;  /* 0x00016400ff047b82 */ /* 0x003e240000000a00 */
[----:B0-----:R1:W5:Y:S01]  /*13a0*/  LDG.E R114, desc[UR36][R4.64] ;  /* 0x0000002404727981 */ /* 0x001362000c1e1900 */
[----:B------:R-:W-:Y:S05]  /*13b0*/  BRA `(.L_x_16) ;  /* 0x0000000000087947 */ /* 0x000fea0003800000 */
.L_x_17:
[----:B------:R-:W-:Y:S02]  /*13c0*/  ULDC UR4, c[0x0][0x584] ;  /* 0x0001610000047ab9 */ /* 0x000fe40000000800 */
[----:B------:R-:W-:-:S07]  /*13d0*/  IMAD.U32 R114, RZ, RZ, UR4 ;  /* 0x00000004ff727e24 */ /* 0x000fce000f8e00ff */
.L_x_16:
[----:B------:R-:W-:-:S13]  /*13e0*/  LOP3.LUT P0, RZ, R0, 0xff, RZ, 0xc0, !PT ;  /* 0x000000ff00ff7812 */ /* 0x000fda000780c0ff */
[----:B------:R-:W-:Y:S05]  /*13f0*/  @!P0 EXIT ;  /* 0x000000000000894d */ /* 0x000fea0003800000 */
[----:B------:R-:W-:Y:S01]  /*1400*/  ULDC UR4, c[0x0][0x28c] ;  /* 0x0000a30000047ab9 */ /* 0x000fe20000000800 */
[----:B------:R-:W-:Y:S01]  /*1410*/  LOP3.LUT R118, R19, 0x1, RZ, 0xfc, !PT ;  /* 0x0000000113767812 */ /* 0x000fe200078efcff */
[----:B------:R-:W-:Y:S01]  /*1420*/  UIADD3 UR4, UR4, 0xf, URZ ;  /* 0x0000000f04047890 */ /* 0x000fe2000fffe03f */
[----:B------:R-:W-:Y:S01]  /*1430*/  UMOV UR38, URZ ;  /* 0x0000003f00267c82 */ /* 0x000fe20008000000 */
[----:B------:R-:W-:Y:S02]  /*1440*/  UMOV UR39, URZ ;  /* 0x0000003f00277c82 */ /* 0x000fe40008000000 */
[----:B------:R-:W-:-:S04]  /*1450*/  USHF.R.S32.HI UR5, URZ, 0x1f, UR4 ;  /* 0x0000001f3f057899 */ /* 0x000fc80008011404 */
[----:B------:R-:W-:-:S04]  /*1460*/  ULEA.HI UR5, UR5, UR4, URZ, 0x4 ;  /* 0x0000000405057291 */ /* 0x000fc8000f8f203f */
[----:B------:R-:W-:-:S12]  /*1470*/  USHF.R.S32.HI UR40, URZ, 0x4, UR5 ;  /* 0x000000043f287899 */ /* 0x000fd80008011405 */
.L_x_211:
[----:B------:R-:W-:Y:S01]  /*1480*/  LOP3.LUT R0, R18, 0x80, RZ, 0xc0, !PT ;  /* 0x0000008012007812 */ /* 0x000fe200078ec0ff */
[----:B--2---:R-:W2:Y:S01]  /*1490*/  S2UR UR6, SR_CgaCtaId ;  /* 0x00000000000679c3 */ /* 0x004ea20000008800 */
[----:B------:R-:W-:Y:S02]  /*14a0*/  UMOV UR41, 0x400 ;  /* 0x0000040000297882 */ /* 0x000fe40000000000 */
[----:B------:R-:W-:-:S06]  /*14b0*/  SHF.R.U32.HI R0, RZ, 0x7, R0 ;  /* 0x00000007ff007819 */ /* 0x000fcc0000011600 */
[----:B---3--:R-:W3:Y:S01]  /*14c0*/  SHFL.IDX PT, R0, R0, RZ, 0x1f ;  /* 0x00001fff00007589 */ /* 0x008ee200000e0000 */
[----:B--2---:R-:W-:Y:S01]  /*14d0*/  ULEA UR41, UR6, UR41, 0x18 ;  /* 0x0000002906297291 */ /* 0x004fe2000f8ec03f */
[----:B---3--:R-:W-:-:S13]  /*14e0*/  R2UR UR4, R0 ;  /* 0x00000000000472ca */ /* 0x008fda00000e0000 */
[----:B------:R-:W-:-:S04]  /*14f0*/  ULEA.HI UR5, UR4, UR4, URZ, 0x1 ;  /* 0x0000000404057291 */ /* 0x000fc8000f8f083f */
[----:B------:R-:W-:-:S04]  /*1500*/  ULOP3.LUT UR5, UR5, 0x1ffffe, URZ, 0xc0, !UPT ;  /* 0x001ffffe05057892 */ /* 0x000fc8000f8ec03f */
[----:B------:R-:W-:-:S03]  /*1510*/  UIADD3 UR5, UR4, -UR5, URZ ;  /* 0x8000000504057290 */ /* 0x000fc6000fffe03f */
[----:B------:R-:W-:Y:S01]  /*1520*/  ULDC UR4, c[0x0][0x28c] ;  /* 0x0000a30000047ab9 */ /* 0x000fe20000000800 */
[----:B------:R-:W-:Y:S01]  /*1530*/  ULEA UR5, UR5, UR41, 0xb ;  /* 0x0000002905057291 */ /* 0x000fe2000f8e583f */
[----:B------:R-:W-:-:S03]  /*1540*/  ISETP.LT.AND P0, PT, RZ, UR4, PT ;  /* 0x00000004ff007c0c */ /* 0x000fc6000bf01270 */
[----:B------:R-:W-:-:S04]  /*1550*/  UIADD3 UR5, UR5, 0x280, URZ ;  /* 0x0000028005057890 */ /* 0x000fc8000fffe03f */
[----:B------:R-:W-:-:S04]  /*1560*/  USHF.R.U32.HI UR5, URZ, 0x4, UR5 ;  /* 0x000000043f057899 */ /* 0x000fc80008011605 */
[----:B------:R-:W-:Y:S02]  /*1570*/  ULOP3.LUT UR42, UR5, 0x3fff, URZ, 0xc0, !UPT ;  /* 0x00003fff052a7892 */ /* 0x000fe4000f8ec03f */
[----:B-1--45:R-:W-:Y:S10]  /*1580*/  @P0 BRA `(.L_x_18) ;  /* 0x0000000000400947 */ /* 0x032ff40003800000 */
[----:B------:R-:W-:Y:S01]  /*1590*/  MOV R0, 0x0 ;  /* 0x0000000000007802 */ /* 0x000fe20000000f00 */
[----:B------:R-:W-:Y:S01]  /*15a0*/  ULDC.64 UR4, c[0x4][0x68] ;  /* 0x01001a0000047ab9 */ /* 0x000fe20000000a00 */
[----:B------:R-:W-:Y:S01]  /*15b0*/  ULDC.64 UR6, c[0x4][0x8] ;  /* 0x0100020000067ab9 */ /* 0x000fe20000000a00 */
[----:B01----:R-:W-:Y:S01]  /*15c0*/  IMAD.U32 R4, RZ, RZ, UR4 ;  /* 0x00000004ff047e24 */ /* 0x003fe2000f8e00ff */
[----:B------:R0:W1:Y:S01]  /*15d0*/  LDC.64 R14, c[0x4][R0] ;  /* 0x01000000000e7b82 */ /* 0x0000620000000a00 */
[----:B------:R-:W-:Y:S01]  /*15e0*/  IMAD.U32 R5, RZ, RZ, UR5 ;  /* 0x00000005ff057e24 */ /* 0x000fe2000f8e00ff */
[----:B------:R-:W-:Y:S01]  /*15f0*/  ULDC.64 UR4, c[0x4][0x70] ;  /* 0x01001c0000047ab9 */ /* 0x000fe20000000a00 */
[----:B------:R-:W-:Y:S02]  /*1600*/  IMAD.U32 R10, RZ, RZ, UR6 ;  /* 0x00000006ff0a7e24 */ /* 0x000fe4000f8e00ff */
[----:B------:R-:W-:Y:S02]  /*1610*/  IMAD.U32 R6, RZ, RZ, UR4 ;  /* 0x00000004ff067e24 */ /* 0x000fe4000f8e00ff */
[----:B------:R-:W-:-:S02]  /*1620*/  IMAD.U32 R7, RZ, RZ, UR5 ;  /* 0x00000005ff077e24 */ /* 0x000fc4000f8e00ff */
[----:B------:R-:W-:Y:S02]  /*1630*/  IMAD.U32 R11, RZ, RZ, UR7 ;  /* 0x00000007ff0b7e24 */ /* 0x000fe4000f8e00ff */
[----:B------:R-:W-:Y:S02]  /*1640*/  IMAD.MOV.U32 R8, RZ, RZ, 0x1e1 ;  /* 0x000001e1ff087424 */ /* 0x000fe400078e00ff */
[----:B------:R-:W-:Y:S02]  /*1650*/  IMAD.MOV.U32 R12, RZ, RZ, 0x1 ;  /* 0x00000001ff0c7424 */ /* 0x000fe400078e00ff */
[----:B0-----:R-:W-:-:S07]  /*1660*/  IMAD.MOV.U32 R13, RZ, RZ, RZ ;  /* 0x000000ffff0d7224 */ /* 0x001fce00078e00ff */
[----:B------:R-:W-:-:S07]  /*1670*/  LEPC R20, `(.L_x_18) ;  /* 0x000000001014794e */ /* 0x000fce0000000000 */
[----:B-1---5:R-:W-:Y:S05]  /*1680*/  CALL.ABS.NOINC R14 ;  /* 0x000000000e007343 */ /* 0x022fea0003c00000 */
.L_x_18:
[----:B------:R-:W-:-:S13]  /*1690*/  ISETP.NE.AND P0, PT, R118, 0x3, PT ;  /* 0x000000037600780c */ /* 0x000fda0003f05270 */
[----:B------:R-:W-:Y:S05]  /*16a0*/  @!P0 BRA `(.L_x_19) ;  /* 0x0000000000048947 */ /* 0x000fea0003800000 */
[----:B------:R-:W-:Y:S01]  /*16b0*/  BPT.TRAP 0x1 ;  /* 0x000000040000795c */ /* 0x000fe20000300000 */
.L_x_19:
[----:B------:R-:W-:Y:S02]  /*16c0*/  IMAD.U32 R3, RZ, RZ, UR39 ;  /* 0x00000027ff037e24 */ /* 0x000fe4000f8e00ff */
[----:B------:R-:W-:-:S03]  /*16d0*/  IMAD.U32 R0, RZ, RZ, UR38 ;  /* 0x00000026ff007e24 */ /* 0x000fc6000f8e00ff */
[----:B------:R-:W-:Y:S02]  /*16e0*/  LEA R3, R3, UR41, 0x3 ;  /* 0x0000002903037c11 */ /* 0x000fe4000f8e18ff */
[----:B------:R-:W-:-:S04]  /*16f0*/  SHF.L.U32 R0, R0, 0x1f, RZ ;  /* 0x0000001f00007819 */ /* 0x000fc800000006ff */
[----:B------:R2:W3:Y:S01]  /*1700*/  SYNCS.PHASECHK.TRANS64.TRYWAIT P1, [R3+URZ], R0 ;  /* 0x00000000030075a7 */ /* 0x0004e2000802017f */
[----:B------:R-:W-:Y:S05]  /*1710*/  @!P0 BRA `(.L_x_20) ;  /* 0x0000000000048947 */ /* 0x000fea0003800000 */
[----:B------:R-:W-:Y:S01]  /*1720*/  BPT.TRAP 0x1 ;  /* 0x000000040000795c */ /* 0x000fe20000300000 */
.L_x_20:
[----:B---3--:R-:W-:Y:S05]  /*1730*/  @P1 BRA `(.L_x_21) ;  /* 0x0000000000081947 */ /* 0x008fea0003800000 */
[----:B------:R-:W3:Y:S02]  /*1740*/  SYNCS.PHASECHK.TRANS64.TRYWAIT P1, [R3+URZ], R0 ;  /* 0x00000000030075a7 */ /* 0x000ee4000802017f */
[----:B---3--:R-:W-:Y:S05]  /*1750*/  @!P1 BRA `(.L_x_22) ;  /* 0x0000009000a89947 */ /* 0x008fea0003800000 */
.L_x_21:
[----:B------:R-:W-:-:S04]  /*1760*/  UISETP.LT.AND UP0, UPT, UR40, 0x1, UPT ;  /* 0x000000012800788c */ /* 0x000fc8000bf01270 */
[----:B------:R-:W-:-:S06]  /*1770*/  USEL UR4, UR40, 0x1, UP0 ;  /* 0x0000000128047887 */ /* 0x000fcc0008000000 */
[----:B--23--:R-:W-:Y:S01]  /*1780*/  IMAD.U32 R0, RZ, RZ, UR4 ;  /* 0x00000004ff007e24 */ /* 0x00cfe2000f8e00ff */
[----:B------:R-:W-:Y:S05]  /*1790*/  WARPSYNC.ALL ;  /* 0x0000000000007948 */ /* 0x000fea0003800000 */
[----:B------:R-:W-:-:S04]  /*17a0*/  IADD3 R0, -R0, UR40, RZ ;  /* 0x0000002800007c10 */ /* 0x000fc8000fffe1ff */
[----:B------:R-:W-:Y:S01]  /*17b0*/  ISETP.GE.AND P1, PT, R0, 0x1, PT ;  /* 0x000000010000780c */ /* 0x000fe20003f26270 */
[----:B------:R-:W-:Y:S01]  /*17c0*/  UIADD3 UR4, UR41, 0x17280, URZ ;  /* 0x0001728029047890 */ /* 0x000fe2000fffe03f */
[----:B------:R-:W-:Y:S01]  /*17d0*/  WARPGROUP.ARRIVE ;  /* 0x00000000000079c5 */ /* 0x000fe20000000000 */
[----:B------:R-:W-:Y:S02]  /*17e0*/  ULOP3.LUT UR42, UR42, 0x10000, URZ, 0xfc, !UPT ;  /* 0x000100002a2a7892 */ /* 0x000fe4000f8efc3f */
[----:B------:R-:W-:Y:S02]  /*17f0*/  USHF.R.U32.HI UR4, URZ, 0x4, UR4 ;  /* 0x000000043f047899 */ /* 0x000fe40008011604 */
[----:B------:R-:W-:Y:S02]  /*1800*/  ULEA UR6, UR39, UR42, 0x8 ;  /* 0x0000002a27067291 */ /* 0x000fe4000f8e403f */
[----:B------:R-:W-:Y:S01]  /*1810*/  ULOP3.LUT UR43, UR4, 0x3fff, URZ, 0xc0, !UPT ;  /* 0x00003fff042b7892 */ /* 0x000fe2000f8ec03f */
[----:B------:R-:W-:Y:S01]  /*1820*/  UMOV UR5, 0xc0000010 ;  /* 0xc000001000057882 */ /* 0x000fe20000000000 */
[----:B------:R-:W-:-:S02]  /*1830*/  UMOV UR7, 0xc0000010 ;  /* 0xc000001000077882 */ /* 0x000fc40000000000 */
[----:B------:R-:W-:Y:S01]  /*1840*/  ULOP3.LUT UR43, UR43, 0x10000, URZ, 0xfc, !UPT ;  /* 0x000100002b2b7892 */ /* 0x000fe2000f8efc3f */
[----:B------:R-:W-:Y:S01]  /*1850*/  UMOV UR4, UR6 ;  /* 0x0000000600047c82 */ /* 0x000fe20008000000 */
[----:B------:R-:W-:Y:S02]  /*1860*/  UMOV UR9, UR5 ;  /* 0x0000000500097c82 */ /* 0x000fe40008000000 */
[----:B------:R-:W-:Y:S01]  /*1870*/  UIMAD UR34, UR39, 0x160, UR43 ;  /* 0x00000160272278a4 */ /* 0x000fe2000f8e022b */
[----:B------:R-:W-:Y:S01]  /*1880*/  UMOV UR8, UR4 ;  /* 0x0000000400087c82 */ /* 0x000fe20008000000 */
[----:B------:R-:W-:Y:S02]  /*1890*/  UMOV UR11, 0xc0000010 ;  /* 0xc0000010000b7882 */ /* 0x000fe40000000000 */
[----:B------:R-:W-:Y:S02]  /*18a0*/  UIADD3 UR10, UR34, 0x20, URZ ;  /* 0x00000020220a7890 */ /* 0x000fe4000fffe03f */
[----:B------:R-:W-:-:S02]  /*18b0*/  UIADD3 UR14, UR34, 0x40, URZ ;  /* 0x00000040220e7890 */ /* 0x000fc4000fffe03f */
[----:B------:R-:W-:Y:S01]  /*18c0*/  UMOV UR6, UR34 ;  /* 0x0000002200067c82 */ /* 0x000fe20008000000 */
[----:B------:R-:W-:Y:S01]  /*18d0*/  UIADD3 UR18, UR34, 0x60, URZ ;  /* 0x0000006022127890 */ /* 0x000fe2000fffe03f */
[----:B------:R-:W-:Y:S01]  /*18e0*/  HGMMA.64x16x16.F32 R104, gdesc[UR4], RZ, !UPT, gsb0 ;  /* 0x00200000046879f0 */ /* 0x000fe2000c0008ff */
[----:B------:R-:W-:Y:S01]  /*18f0*/  UMOV UR6, UR10 ;  /* 0x0000000a00067c82 */ /* 0x000fe20008000000 */
[----:B------:R-:W-:Y:S01]  /*1900*/  UMOV UR7, 0xc0000010 ;  /* 0xc000001000077882 */ /* 0x000fe20000000000 */
[----:B------:R-:W-:Y:S01]  /*1910*/  UMOV UR10, UR14 ;  /* 0x0000000e000a7c82 */ /* 0x000fe20008000000 */
[----:B------:R-:W-:Y:S01]  /*1920*/  UMOV UR12, UR4 ;  /* 0x00000004000c7c82 */ /* 0x000fe20008000000 */
[----:B------:R-:W-:Y:S01]  /*1930*/  UMOV UR13, UR5 ;  /* 0x00000005000d7c82 */ /* 0x000fe20008000000 */
[----:B------:R-:W-:Y:S01]  /*1940*/  UMOV UR14, UR18 ;  /* 0x00000012000e7c82 */ /* 0x000fe20008000000 */
[----:B------:R-:W-:Y:S01]  /*1950*/  UMOV UR15, 0xc0000010 ;  /* 0xc0000010000f7882 */ /* 0x000fe20000000000 */
[----:B------:R-:W-:Y:S01]  /*1960*/  UMOV UR16, UR4 ;  /* 0x0000000400107c82 */ /* 0x000fe20008000000 */
[----:B------:R-:W-:Y:S01]  /*1970*/  UMOV UR17, UR5 ;  /* 0x0000000500117c82 */ /* 0x000fe20008000000 */
[----:B------:R-:W-:Y:S01]  /*1980*/  UMOV UR19, 0xc0000010 ;  /* 0xc000001000137882 */ /* 0x000fe20000000000 */
[----:B------:R-:W-:Y:S01]  /*1990*/  UIADD3 UR22, UR34, 0xa0, URZ ;  /* 0x000000a022167890 */ /* 0x000fe2000fffe03f */
        /* <DEDUP_REMOVED lines=11> */
[----:B------:R-:W-:Y:S01]  /*1a50*/  UMOV UR32, UR4 ;  /* 0x0000000400207c82 */ /* 0x000fe20008000000 */
[----:B------:R-:W-:Y:S01]  /*1a60*/  UMOV UR33, UR5 ;  /* 0x0000000500217c82 */ /* 0x000fe20008000000 */
[----:B------:R-:W-:Y:S01]  /*1a70*/  UMOV UR35, 0xc0000010 ;  /* 0xc000001000237882 */ /* 0x000fe20000000000 */
[----:B------:R-:W-:-:S02]  /*1a80*/  WARPGROUP.DEPBAR.LE gsb0, 0x0 ;  /* 0x00008000000079c5 */ /* 0x000fc40000010000 */
[----:B------:R-:W-:-:S06]  /*1a90*/  WARPGROUP.ARRIVE ;  /* 0x00000000000079c5 */ /* 0x000fcc0000000000 */
[----:B------:R-:W-:Y:S01]  /*1aa0*/  HGMMA.64x16x16.F32 R96, gdesc[UR4], RZ, !UPT, gsb0 ;  /* 0x00200000046079f0 */ /* 0x000fe2000c0008ff */
[----:B------:R-:W-:Y:S01]  /*1ab0*/  UIADD3 UR6, UR34, 0x80, URZ ;  /* 0x0000008022067890 */ /* 0x000fe2000fffe03f */
[----:B------:R-:W-:-:S06]  /*1ac0*/  UMOV UR7, 0xc0000010 ;  /* 0xc000001000077882 */ /* 0x000fcc0000000000 */
[----:B------:R-:W-:Y:S01]  /*1ad0*/  UMOV UR18, UR6 ;  /* 0x0000000600127c82 */ /* 0x000fe20008000000 */
[----:B------:R-:W-:Y:S01]  /*1ae0*/  UIADD3 UR6, UR34, 0x100, URZ ;  /* 0x0000010022067890 */ /* 0x000fe2000fffe03f */
[----:B------:R-:W-:Y:S02]  /*1af0*/  WARPGROUP.DEPBAR.LE gsb0, 0x0 ;  /* 0x00008000000079c5 */ /* 0x000fe40000010000 */
[----:B------:R-:W-:-:S06]  /*1b00*/  WARPGROUP.ARRIVE ;  /* 0x00000000000079c5 */ /* 0x000fcc0000000000 */
[----:B------:R-:W-:Y:S01]  /*1b10*/  HGMMA.64x16x16.F32 R88, gdesc[UR8], RZ, !UPT, gsb0 ;  /* 0x00200000085879f0 */ /* 0x000fe2000c0008ff */
[----:B------:R-:W-:Y:S02]  /*1b20*/  UIADD3 UR8, UR34, 0x120, URZ ;  /* 0x0000012022087890 */ /* 0x000fe4000fffe03f */
[----:B------:R-:W-:-:S03]  /*1b30*/  UIADD3 UR9, UR34, 0x140, URZ ;  /* 0x0000014022097890 */ /* 0x000fc6000fffe03f */
[----:B------:R-:W-:Y:S02]  /*1b40*/  UMOV UR34, UR6 ;  /* 0x0000000600227c82 */ /* 0x000fe40008000000 */
[----:B------:R-:W-:Y:S01]  /*1b50*/  UMOV UR6, UR8 ;  /* 0x0000000800067c82 */ /* 0x000fe20008000000 */
[----:B------:R-:W-:Y:S02]  /*1b60*/  WARPGROUP.DEPBAR.LE gsb0, 0x0 ;  /* 0x00008000000079c5 */ /* 0x000fe40000010000 */
[----:B------:R-:W-:-:S06]  /*1b70*/  WARPGROUP.ARRIVE ;  /* 0x00000000000079c5 */ /* 0x000fcc0000000000 */
[----:B------:R-:W-:Y:S03]  /*1b80*/  HGMMA.64x16x16.F32 R80, gdesc[UR12], RZ, !UPT, gsb0 ;  /* 0x002000000c5079f0 */ /* 0x000fe6000c0008ff */
        /* <DEDUP_REMOVED lines=17> */
[----:B------:R-:W-:Y:S01]  /*1ca0*/  HGMMA.64x16x16.F32 R32, gdesc[UR4], RZ, !UPT, gsb0 ;  /* 0x00200000042079f0 */ /* 0x000fe2000c0008ff */
[----:B------:R-:W-:Y:S01]  /*1cb0*/  UMOV UR6, UR9 ;  /* 0x0000000900067c82 */ /* 0x000fe20008000000 */
[----:B------:R-:W-:Y:S01]  /*1cc0*/  UMOV UR7, 0xc0000010 ;  /* 0xc000001000077882 */ /* 0x000fe20000000000 */
[----:B------:R-:W-:Y:S02]  /*1cd0*/  WARPGROUP.DEPBAR.LE gsb0, 0x0 ;  /* 0x00008000000079c5 */ /* 0x000fe40000010000 */
[----:B------:R-:W-:-:S06]  /*1ce0*/  WARPGROUP.ARRIVE ;  /* 0x00000000000079c5 */ /* 0x000fcc0000000000 */
[----:B------:R-:W-:Y:S03]  /*1cf0*/  HGMMA.64x16x16.F32 R24, gdesc[UR4], RZ, !UPT, gsb0 ;  /* 0x00200000041879f0 */ /* 0x000fe6000c0008ff */
[----:B------:R-:W-:Y:S02]  /*1d00*/  WARPGROUP.DEPBAR.LE gsb0, 0x0 ;  /* 0x00008000000079c5 */ /* 0x000fe40000010000 */
[----:B------:R-:W-:Y:S05]  /*1d10*/  @!P1 BRA `(.L_x_23) ;  /* 0x0000000400ac9947 */ /* 0x000fea0003800000 */
[----:B------:R-:W-:Y:S01]  /*1d20*/  UIADD3 UR4, UR39, 0x1, URZ ;  /* 0x0000000127047890 */ /* 0x000fe2000fffe03f */
[----:B------:R-:W-:Y:S02]  /*1d30*/  IMAD.MOV.U32 R3, RZ, RZ, R0 ;  /* 0x000000ffff037224 */ /* 0x000fe400078e0000 */
[----:B01----:R-:W-:Y:S01]  /*1d40*/  IMAD.U32 R4, RZ, RZ, UR39 ;  /* 0x00000027ff047e24 */ /* 0x003fe2000f8e00ff */
[----:B------:R-:W-:-:S04]  /*1d50*/  UISETP.NE.AND UP0, UPT, UR4, 0x17, UPT ;  /* 0x000000170400788c */ /* 0x000fc8000bf05270 */
[----:B------:R-:W-:Y:S02]  /*1d60*/  USEL UR5, URZ, 0x1, UP0 ;  /* 0x000000013f057887 */ /* 0x000fe40008000000 */
[----:B------:R-:W-:Y:S02]  /*1d70*/  USEL UR4, UR4, URZ, UP0 ;  /* 0x0000003f04047287 */ /* 0x000fe40008000000 */
[----:B------:R-:W-:-:S06]  /*1d80*/  ULOP3.LUT UR5, UR38, UR5, URZ, 0x3c, !UPT ;  /* 0x0000000526057292 */ /* 0x000fcc000f8e3c3f */
[----:B------:R-:W-:-:S07]  /*1d90*/  IMAD.U32 R7, RZ, RZ, UR5 ;  /* 0x00000005ff077e24 */ /* 0x000fce000f8e00ff */
.L_x_30:
[----:B------:R-:W-:Y:S05]  /*1da0*/  @!P0 BRA `(.L_x_24) ;  /* 0x0000000000048947 */ /* 0x000fea0003800000 */
[----:B------:R-:W-:Y:S01]  /*1db0*/  BPT.TRAP 0x1 ;  /* 0x000000040000795c */ /* 0x000fe20000300000 */
.L_x_24:
[----:B------:R-:W-:Y:S01]  /*1dc0*/  ULEA UR5, UR4, UR41, 0x3 ;  /* 0x0000002904057291 */ /* 0x000fe2000f8e183f */
[----:B------:R-:W-:-:S08]  /*1dd0*/  SHF.L.U32 R5, R7, 0x1f, RZ ;  /* 0x0000001f07057819 */ /* 0x000fd000000006ff */
[----:B------:R0:W1:Y:S01]  /*1de0*/  SYNCS.PHASECHK.TRANS64.TRYWAIT P1, [UR5], R5 ;  /* 0x00000005ff0075a7 */ /* 0x0000620008020145 */
[----:B------:R-:W-:Y:S05]  /*1df0*/  @!P0 BRA `(.L_x_25) ;  /* 0x0000000000048947 */ /* 0x000fea0003800000 */
[----:B------:R-:W-:Y:S01]  /*1e00*/  BPT.TRAP 0x1 ;  /* 0x000000040000795c */ /* 0x000fe20000300000 */
.L_x_25:
[----:B-1----:R-:W-:Y:S05]  /*1e10*/  @P1 BRA `(.L_x_26) ;  /* 0x0000000000081947 */ /* 0x002fea0003800000 */
[----:B------:R-:W1:Y:S02]  /*1e20*/  SYNCS.PHASECHK.TRANS64.TRYWAIT P1, [UR5], R5 ;  /* 0x00000005ff0075a7 */ /* 0x000e640008020145 */
[----:B-1----:R-:W-:Y:S05]  /*1e30*/  @!P1 BRA `(.L_x_27) ;  /* 0x0000008c00049947 */ /* 0x002fea0003800000 */
.L_x_26:
[----:B------:R-:W-:Y:S01]  /*1e40*/  ULEA UR8, UR4, UR42, 0x8 ;  /* 0x0000002a04087291 */ /* 0x000fe2000f8e403f */
[----:B------:R-:W-:Y:S01]  /*1e50*/  WARPGROUP.ARRIVE ;  /* 0x00000000000079c5 */ /* 0x000fe20000000000 */
[----:B------:R-:W-:Y:S01]  /*1e60*/  UIMAD UR5, UR4, 0x160, UR43 ;  /* 0x00000160040578a4 */ /* 0x000fe2000f8e022b */
[----:B------:R-:W-:Y:S01]  /*1e70*/  UMOV UR9, 0xc0000010 ;  /* 0xc000001000097882 */ /* 0x000fe20000000000 */
[----:B------:R-:W-:Y:S02]  /*1e80*/  UMOV UR11, 0xc0000010 ;  /* 0xc0000010000b7882 */ /* 0x000fe40000000000 */
[----:B------:R-:W-:Y:S02]  /*1e90*/  UIADD3 UR6, UR5, 0x20, URZ ;  /* 0x0000002005067890 */ /* 0x000fe4000fffe03f */
[----:B------:R-:W-:Y:S02]  /*1ea0*/  UIADD3 UR7, UR5, 0x40, URZ ;  /* 0x0000004005077890 */ /* 0x000fe4000fffe03f */
[----:B------:R-:W-:Y:S01]  /*1eb0*/  UMOV UR10, UR5 ;  /* 0x00000005000a7c82 */ /* 0x000fe20008000000 */
[----:B------:R-:W-:Y:S01]  /*1ec0*/  UIADD3 UR12, UR5, 0x60, URZ ;  /* 0x00000060050c7890 */ /* 0x000fe2000fffe03f */
[----:B------:R-:W-:Y:S01]  /*1ed0*/  HGMMA.64x16x16.F32 R104, gdesc[UR8], R104, gsb0 ;  /* 0x00200000086879f0 */ /* 0x000fe20008000868 */
[----:B------:R-:W-:Y:S01]  /*1ee0*/  UMOV UR10, UR6 ;  /* 0x00000006000a7c82 */ /* 0x000fe20008000000 */
[----:B------:R-:W-:Y:S01]  /*1ef0*/  UMOV UR11, 0xc0000010 ;  /* 0xc0000010000b7882 */ /* 0x000fe20000000000 */
[----:B------:R-:W-:Y:S01]  /*1f00*/  UIADD3 UR6, UR5, 0x80, URZ ;  /* 0x0000008005067890 */ /* 0x000fe2000fffe03f */
[----:B------:R-:W-:-:S02]  /*1f10*/  WARPGROUP.DEPBAR.LE gsb0, 0x0 ;  /* 0x00008000000079c5 */ /* 0x000fc40000010000 */
[----:B------:R-:W-:-:S06]  /*1f20*/  WARPGROUP.ARRIVE ;  /* 0x00000000000079c5 */ /* 0x000fcc0000000000 */
[----:B------:R-:W-:Y:S01]  /*1f30*/  HGMMA.64x16x16.F32 R96, gdesc[UR8], R96, gsb0 ;  /* 0x00200000086079f0 */ /* 0x000fe20008000860 */
[----:B------:R-:W-:Y:S01]  /*1f40*/  UMOV UR10, UR7 ;  /* 0x00000007000a7c82 */ /* 0x000fe20008000000 */
[----:B------:R-:W-:Y:S01]  /*1f50*/  UMOV UR11, 0xc0000010 ;  /* 0xc0000010000b7882 */ /* 0x000fe20000000000 */
[----:B------:R-:W-:Y:S01]  /*1f60*/  UIADD3 UR7, UR5, 0xa0, URZ ;  /* 0x000000a005077890 */ /* 0x000fe2000fffe03f */
[----:B------:R-:W-:Y:S02]  /*1f70*/  WARPGROUP.DEPBAR.LE gsb0, 0x0 ;  /* 0x00008000000079c5 */ /* 0x000fe40000010000 */
        /* <DEDUP_REMOVED lines=22> */
[----:B------:R-:W-:Y:S02]  /*20e0*/  UIADD3 UR12, UR5, 0x120, URZ ;  /* 0x00000120050c7890 */ /* 0x000fe4000fffe03f */
[----:B------:R-:W-:Y:S01]  /*20f0*/  UIADD3 UR5, UR5, 0x140, URZ ;  /* 0x0000014005057890 */ /* 0x000fe2000fffe03f */
[----:B------:R-:W-:Y:S02]  /*2100*/  WARPGROUP.DEPBAR.LE gsb0, 0x0 ;  /* 0x00008000000079c5 */ /* 0x000fe40000010000 */
[----:B------:R-:W-:-:S06]  /*2110*/  WARPGROUP.ARRIVE ;  /* 0x00000000000079c5 */ /* 0x000fcc0000000000 */
[----:B------:R-:W-:Y:S01]  /*2120*/  HGMMA.64x16x16.F32 R56, gdesc[UR8], R56, gsb0 ;  /* 0x00200000083879f0 */ /* 0x000fe20008000838 */
[----:B------:R-:W-:Y:S01]  /*2130*/  UMOV UR10, UR6 ;  /* 0x00000006000a7c82 */ /* 0x000fe20008000000 */
[----:B------:R-:W-:Y:S01]  /*2140*/  UMOV UR11, 0xc0000010 ;  /* 0xc0000010000b7882 */ /* 0x000fe20000000000 */
        /* <DEDUP_REMOVED lines=17> */
[----:B------:R-:W-:Y:S03]  /*2260*/  HGMMA.64x16x16.F32 R24, gdesc[UR8], R24, gsb0 ;  /* 0x00200000081879f0 */ /* 0x000fe60008000818 */
[----:B------:R-:W-:Y:S02]  /*2270*/  WARPGROUP.DEPBAR.LE gsb0, 0x0 ;  /* 0x00008000000079c5 */ /* 0x000fe40000010000 */
[----:B------:R-:W-:Y:S05]  /*2280*/  @!P0 BRA `(.L_x_28) ;  /* 0x0000000000048947 */ /* 0x000fea0003800000 */
[----:B------:R-:W-:Y:S01]  /*2290*/  BPT.TRAP 0x1 ;  /* 0x000000040000795c */ /* 0x000fe20000300000 */
.L_x_28:
[----:B------:R-:W-:-:S13]  /*22a0*/  ISETP.NE.AND P1, PT, R23, RZ, PT ;  /* 0x000000ff1700720c */ /* 0x000fda0003f25270 */
[----:B01----:R-:W-:-:S05]  /*22b0*/  @P1 LEA R5, R4, UR41, 0x3 ;  /* 0x0000002904051c11 */ /* 0x003fca000f8e18ff */
[----:B------:R-:W-:-:S05]  /*22c0*/  @P1 VIADD R5, R5, 0xb8 ;  /* 0x000000b805051836 */ /* 0x000fca0000000000 */
[----:B------:R-:W-:-:S04]  /*22d0*/  @P1 PRMT R5, R22, 0x654, R5 ;  /* 0x0000065416051816 */ /* 0x000fc80000000005 */
[----:B------:R0:W-:Y:S01]  /*22e0*/  @P1 SYNCS.ARRIVE.TRANS64.RED.A1T0 RZ, [R5+URZ], RZ ;  /* 0x000000ff05ff19a7 */ /* 0x0001e2000810043f */
[----:B------:R-:W-:-:S13]  /*22f0*/  ISETP.GT.U32.AND P1, PT, R19, 0x1, PT ;  /* 0x000000011300780c */ /* 0x000fda0003f24070 */
[----:B0-----:R-:W-:Y:S05]  /*2300*/  @P1 BRA `(.L_x_29) ;  /* 0x0000000000041947 */ /* 0x001fea0003800000 */
[----:B------:R-:W-:Y:S01]  /*2310*/  BPT.TRAP 0x1 ;  /* 0x000000040000795c */ /* 0x000fe20000300000 */
.L_x_29:
[----:B------:R-:W-:Y:S01]  /*2320*/  UIADD3 UR4, UR4, 0x1, URZ ;  /* 0x0000000104047890 */ /* 0x000fe2000fffe03f */
[C---:B------:R-:W-:Y:S01]  /*2330*/  ISETP.GT.AND P2, PT, R3.reuse, 0x1, PT ;  /* 0x000000010300780c */ /* 0x040fe20003f44270 */
[----:B------:R-:W-:Y:S02]  /*2340*/  VIADD R4, R4, 0x1 ;  /* 0x0000000104047836 */ /* 0x000fe40000000000 */
[----:B------:R-:W-:Y:S01]  /*2350*/  UISETP.NE.AND UP0, UPT, UR4, 0x17, UPT ;  /* 0x000000170400788c */ /* 0x000fe2000bf05270 */
[----:B------:R-:W-:Y:S02]  /*2360*/  VIADD R3, R3, 0xffffffff ;  /* 0xffffffff03037836 */ /* 0x000fe40000000000 */
[C---:B------:R-:W-:Y:S01]  /*2370*/  ISETP.NE.AND P1, PT, R4.reuse, 0x17, PT ;  /* 0x000000170400780c */ /* 0x040fe20003f25270 */
[----:B------:R-:W-:Y:S02]  /*2380*/  USEL UR5, URZ, 0x1, UP0 ;  /* 0x000000013f057887 */ /* 0x000fe40008000000 */
[----:B------:R-:W-:Y:S01]  /*2390*/  USEL UR4, UR4, URZ, UP0 ;  /* 0x0000003f04047287 */ /* 0x000fe20008000000 */
[----:B------:R-:W-:-:S03]  /*23a0*/  SEL R4, R4, RZ, P1 ;  /* 0x000000ff04047207 */ /* 0x000fc60000800000 */
[----:B------:R-:W-:Y:S01]  /*23b0*/  LOP3.LUT R7, R7, UR5, RZ, 0x3c, !PT ;  /* 0x0000000507077c12 */ /* 0x000fe2000f8e3cff */
[----:B------:R-:W-:Y:S07]  /*23c0*/  @P2 BRA `(.L_x_30) ;  /* 0xfffffff800742947 */ /* 0x000fee000383ffff */
.L_x_23:
[----:B------:R-:W2:Y:S02]  /*23d0*/  LDC R3, c[0x0][0x28c] ;  /* 0x0000a300ff037b82 */ /* 0x000ea40000000800 */
[----:B--2---:R-:W-:-:S13]  /*23e0*/  ISETP.GE.AND P1, PT, R3, 0x1, PT ;  /* 0x000000010300780c */ /* 0x004fda0003f26270 */
[----:B------:R-:W-:Y:S05]  /*23f0*/  @!P1 BRA `(.L_x_31) ;  /* 0x0000000000389947 */ /* 0x000fea0003800000 */
[----:B------:R-:W-:Y:S05]  /*2400*/  @!P0 BRA `(.L_x_32) ;  /* 0x0000000000048947 */ /* 0x000fea0003800000 */
[----:B------:R-:W-:Y:S01]  /*2410*/  BPT.TRAP 0x1 ;  /* 0x000000040000795c */ /* 0x000fe20000300000 */
.L_x_32:
[----:B------:R-:W-:-:S13]  /*2420*/  ISETP.NE.AND P0, PT, R23, RZ, PT ;  /* 0x000000ff1700720c */ /* 0x000fda0003f05270 */
[----:B------:R-:W-:-:S04]  /*2430*/  @P0 VIADD R0, R0, UR39 ;  /* 0x0000002700000c36 */ /* 0x000fc80008000000 */
[----:B01----:R-:W-:-:S05]  /*2440*/  @P0 IMAD.WIDE.U32 R4, R0, -0x4de9bd37, RZ ;  /* 0xb21642c900040825 */ /* 0x003fca00078e00ff */
[----:B------:R-:W-:-:S05]  /*2450*/  @P0 SHF.R.U32.HI R5, RZ, 0x4, R5 ;  /* 0x00000004ff050819 */ /* 0x000fca0000011605 */
[----:B------:R-:W-:-:S05]  /*2460*/  @P0 IMAD R0, R5, -0x17, R0 ;  /* 0xffffffe905000824 */ /* 0x000fca00078e0200 */
[----:B------:R-:W-:-:S05]  /*2470*/  @P0 LEA R0, R0, UR41, 0x3 ;  /* 0x0000002900000c11 */ /* 0x000fca000f8e18ff */
[----:B------:R-:W-:-:S05]  /*2480*/  @P0 VIADD R3, R0, 0xb8 ;  /* 0x000000b800030836 */ /* 0x000fca0000000000 */
[----:B------:R-:W-:-:S04]  /*2490*/  @P0 PRMT R3, R22, 0x654, R3 ;  /* 0x0000065416030816 */ /* 0x000fc80000000003 */
[----:B------:R2:W-:Y:S01]  /*24a0*/  @P0 SYNCS.ARRIVE.TRANS64.RED.A1T0 RZ, [R3+URZ], RZ ;  /* 0x000000ff03ff09a7 */ /* 0x0005e2000810043f */
[----:B------:R-:W-:-:S13]  /*24b0*/  ISETP.GT.U32.AND P0, PT, R19, 0x1, PT ;  /* 0x000000011300780c */ /* 0x000fda0003f04070 */
[----:B--2---:R-:W-:Y:S05]  /*24c0*/  @P0 BRA `(.L_x_31) ;  /* 0x0000000000040947 */ /* 0x004fea0003800000 */
[----:B------:R-:W-:Y:S01]  /*24d0*/  BPT.TRAP 0x1 ;  /* 0x000000040000795c */ /* 0x000fe20000300000 */
.L_x_31:
[----:B------:R-:W2:Y:S01]  /*24e0*/  LDC R7, c[0x0][0x288] ;  /* 0x0000a200ff077b82 */ /* 0x000ea20000000800 */
[--C-:B------:R-:W-:Y:S01]  /*24f0*/  SHF.R.U32.HI R0, RZ, 0x2, R18.reuse ;  /* 0x00000002ff007819 */ /* 0x100fe20000011612 */
[----:B------:R-:W-:Y:S01]  /*2500*/  IMAD R9, R116, 0xb0, RZ ;  /* 0x000000b074097824 */ /* 0x000fe200078e02ff */
[----:B01----:R-:W-:Y:S01]  /*2510*/  SHF.R.U32.HI R5, RZ, 0x7, R18 ;  /* 0x00000007ff057819 */ /* 0x003fe20000011612 */
[----:B------:R-:W-:Y:S01]  /*2520*/  UIADD3 UR39, UR40, UR39, URZ ;  /* 0x0000002728277290 */ /* 0x000fe2000fffe03f */
[----:B------:R-:W-:Y:S01]  /*2530*/  LOP3.LUT R3, R0, 0x7, RZ, 0xc0, !PT ;  /* 0x0000000700037812 */ /* 0x000fe200078ec0ff */
[----:B------:R-:W-:Y:S01]  /*2540*/  IMAD.SHL.U32 R15, R115, 0x80, RZ ;  /* 0x00000080730f7824 */ /* 0x000fe200078e00ff */
[C---:B------:R-:W-:Y:S01]  /*2550*/  LOP3.LUT R4, R18.reuse, 0x60, RZ, 0xc0, !PT ;  /* 0x0000006012047812 */ /* 0x040fe200078ec0ff */
[----:B------:R-:W-:Y:S01]  /*2560*/  UISETP.GT.U32.AND UP0, UPT, UR39, 0x16, UPT ;  /* 0x000000162700788c */ /* 0x000fe2000bf04070 */
[----:B------:R-:W-:Y:S01]  /*2570*/  LOP3.LUT R0, R5, 0x1, RZ, 0xc0, !PT ;  /* 0x0000000105007812 */ /* 0x000fe200078ec0ff */
[C---:B------:R-:W-:Y:S01]  /*2580*/  IMAD.SHL.U32 R12, R18.reuse, 0x2, RZ ;  /* 0x00000002120c7824 */ /* 0x040fe200078e00ff */
[----:B------:R-:W-:Y:S01]  /*2590*/  SHF.R.U32.HI R6, RZ, 0x1, R4 ;  /* 0x00000001ff067819 */ /* 0x000fe20000011604 */
[----:B------:R-:W-:Y:S01]  /*25a0*/  ULDC UR7, c[0x0][0x284] ;  /* 0x0000a10000077ab9 */ /* 0x000fe20000000800 */
[----:B------:R-:W-:Y:S01]  /*25b0*/  LOP3.LUT R4, R18, 0x3, RZ, 0xc0, !PT ;  /* 0x0000000312047812 */ /* 0x000fe200078ec0ff */
[----:B------:R-:W-:Y:S01]  /*25c0*/  IMAD.SHL.U32 R8, R0, 0x40, RZ ;  /* 0x0000004000087824 */ /* 0x000fe200078e00ff */
[----:B------:R-:W-:Y:S01]  /*25d0*/  UISETP.LT.U32.AND UP0, UPT, UR40, 0x17, UP0 ;  /* 0x000000172800788c */ /* 0x000fe20008701070 */
[----:B------:R-:W-:Y:S01]  /*25e0*/  SHF.R.S32.HI R21, RZ, 0x1f, R113 ;  /* 0x0000001fff157819 */ /* 0x000fe20000011471 */
[----:B------:R-:W-:Y:S01]  /*25f0*/  UISETP.GE.U32.AND UP1, UPT, UR40, 0x17, UPT ;  /* 0x000000172800788c */ /* 0x000fe2000bf26070 */
[--C-:B------:R-:W-:Y:S01]  /*2600*/  IADD3 R5, RZ, -R6, -R3.reuse ;  /* 0x80000006ff057210 */ /* 0x100fe20007ffe803 */
[----:B------:R-:W-:Y:S01]  /*2610*/  ULDC.64 UR8, c[0x0][0x5d0] ;  /* 0x0001740000087ab9 */ /* 0x000fe20000000a00 */
[C---:B------:R-:W-:Y:S01]  /*2620*/  LOP3.LUT R12, R9.reuse, 0x6, R12, 0xf8, !PT ;  /* 0x00000006090c7812 */ /* 0x040fe200078ef80c */
[----:B------:R-:W-:Y:S01]  /*2630*/  UIMAD.WIDE.U32 UR4, UR39, -0x4de9bd37, URZ ;  /* 0xb21642c9270478a5 */ /* 0x000fe2000f8e003f */
[----:B------:R-:W-:Y:S01]  /*2640*/  LOP3.LUT R3, R8, 0x40, R3, 0xe2, !PT ;  /* 0x0000004008037812 */ /* 0x000fe200078ee203 */
[----:B------:R-:W-:Y:S01]  /*2650*/  USEL UR6, URZ, 0x1, !UP0 ;  /* 0x000000013f067887 */ /* 0x000fe2000c000000 */
[----:B--2---:R-:W-:Y:S01]  /*2660*/  ISETP.GE.AND P0, PT, R9, R7, PT ;  /* 0x000000070900720c */ /* 0x004fe20003f06270 */
[----:B------:R-:W-:Y:S01]  /*2670*/  IMAD R8, R4, -0x2, R7 ;  /* 0xfffffffe04087824 */ /* 0x000fe200078e0207 */
[----:B------:R-:W-:Y:S01]  /*2680*/  SHF.R.S32.HI R13, RZ, 0x1f, R12 ;  /* 0x0000001fff0d7819 */ /* 0x000fe2000001140c */
[----:B------:R-:W-:Y:S01]  /*2690*/  IMAD R4, R21, UR8, RZ ;  /* 0x0000000815047c24 */ /* 0x000fe2000f8e02ff */
[----:B------:R-:W-:Y:S01]  /*26a0*/  ISETP.GE.OR P0, PT, R15, UR7, P0 ;  /* 0x000000070f007c0c */ /* 0x000fe20008706670 */
[----:B------:R-:W-:Y:S01]  /*26b0*/  IMAD.WIDE R10, R115, 0x80, RZ ;  /* 0x00000080730a7825 */ /* 0x000fe200078e02ff */
[----:B------:R-:W-:-:S02]  /*26c0*/  USHF.R.U32.HI UR4, URZ, 0x4, UR5 ;  /* 0x000000043f047899 */ /* 0x000fc40008011605 */
[----:B------:R-:W-:Y:S01]  /*26d0*/  ULOP3.LUT UR38, UR38, UR6, URZ, 0x3c, !UPT ;  /* 0x0000000626267292 */ /* 0x000fe2000f8e3c3f */
[----:B------:R-:W-:Y:S01]  /*26e0*/  IMAD R0, R0, -0x40, R5 ;  /* 0xffffffc000007824 */ /* 0x000fe200078e0205 */
[----:B------:R-:W-:Y:S01]  /*26f0*/  LOP3.LUT R129, R10, R3, R6, 0xfe, !PT ;  /* 0x000000030a817212 */ /* 0x000fe200078efe06 */
[C---:B------:R-:W-:Y:S01]  /*2700*/  IMAD R7, R113.reuse, UR9, R4 ;  /* 0x0000000971077c24 */ /* 0x040fe2000f8e0204 */
[----:B------:R-:W-:Y:S01]  /*2710*/  UIMAD UR39, UR4, -0x17, UR39 ;  /* 0xffffffe9042778a4 */ /* 0x000fe2000f8e0227 */
[----:B------:R-:W-:Y:S01]  /*2720*/  IMAD.WIDE.U32 R4, R113, UR8, R12 ;  /* 0x0000000871047c25 */ /* 0x000fe2000f8e000c */
[----:B------:R-:W-:Y:S01]  /*2730*/  @UP1 ULOP3.LUT UR38, UR38, 0x1, UR4, 0x78, !UPT ;  /* 0x0000000126261892 */ /* 0x000fe2000f8e7804 */
[----:B------:R-:W-:Y:S02]  /*2740*/  IADD3 R3, -R15, UR7, R0 ;  /* 0x000000070f037c10 */ /* 0x000fe4000fffe100 */
[----:B------:R-:W-:Y:S02]  /*2750*/  IMAD.IADD R7, R5, 0x1, R7 ;  /* 0x0000000105077824 */ /* 0x000fe400078e0207 */
[----:B------:R-:W-:-:S02]  /*2760*/  IMAD.IADD R8, R8, 0x1, -R9 ;  /* 0x0000000108087824 */ /* 0x000fc400078e0a09 */
[----:B------:R-:W-:Y:S02]  /*2770*/  IMAD.MOV.U32 R0, RZ, RZ, -0x1 ;  /* 0xffffffffff007424 */ /* 0x000fe400078e00ff */
[----:B------:R-:W-:Y:S01]  /*2780*/  IMAD.MOV.U32 R6, RZ, RZ, R4 ;  /* 0x000000ffff067224 */ /* 0x000fe200078e0004 */
[----:B------:R-:W-:Y:S06]  /*2790*/  @P0 BRA `(.L_x_33) ;  /* 0x0000005800dc0947 */ /* 0x000fec0003800000 */
[----:B------:R-:W0:Y:S01]  /*27a0*/  LDC.64 R4, c[0x0][0x5c8] ;  /* 0x00017200ff047b82 */ /* 0x000e220000000a00 */
[----:B-----5:R-:W-:Y:S01]  /*27b0*/  FSETP.NEU.AND P0, PT, R114, RZ, PT ;  /* 0x000000ff7200720b */ /* 0x020fe20003f0d000 */
[----:B------:R-:W-:Y:S01]  /*27c0*/  BSSY B0, `(.L_x_33) ;  /* 0x00005b4000007945 */ /* 0x000fe20003800000 */
[----:B------:R-:W-:-:S04]  /*27d0*/  ISETP.GT.AND P1, PT, R8, RZ, PT ;  /* 0x000000ff0800720c */ /* 0x000fc80003f24270 */
[----:B------:R-:W-:Y:S01]  /*27e0*/  ISETP.GT.AND P2, PT, R3, RZ, P1 ;  /* 0x000000ff0300720c */ /* 0x000fe20000f44270 */
[-C--:B0-----:R-:W-:Y:S02]  /*27f0*/  IMAD R14, R11, R4.reuse, RZ ;  /* 0x000000040b0e7224 */ /* 0x081fe400078e02ff */
[----:B------:R-:W-:-:S04]  /*2800*/  IMAD.WIDE.U32 R6, R129, R4, R6 ;  /* 0x0000000481067225 */ /* 0x000fc800078e0006 */
[----:B------:R-:W-:-:S04]  /*2810*/  IMAD R9, R129, R5, R14 ;  /* 0x0000000581097224 */ /* 0x000fc800078e020e */
[----:B------:R-:W-:Y:S01]  /*2820*/  IMAD.IADD R115, R7, 0x1, R9 ;  /* 0x0000000107737824 */ /* 0x000fe200078e0209 */
[----:B------:R-:W-:Y:S06]  /*2830*/  @!P0 BRA `(.L_x_34) ;  /* 0x0000003c00188947 */ /* 0x000fec0003800000 */
[----:B------:R-:W0:Y:S01]  /*2840*/  LDC.64 R122, c[0x0][0x5b8] ;  /* 0x00016e00ff7a7b82 */ /* 0x000e220000000a00 */
[----:B------:R-:W-:-:S07]  /*2850*/  ULDC.64 UR4, c[0x0][0x5c0] ;  /* 0x0001700000047ab9 */ /* 0x000fce0000000a00 */
[----:B------:R-:W1:Y:S08]  /*2860*/  LDC.64 R124, c[0x0][0x5b0] ;  /* 0x00016c00ff7c7b82 */ /* 0x000e700000000a00 */
[----:B------:R-:W2:Y:S01]  /*2870*/  LDC.64 R126, c[0x0][0x5a8] ;  /* 0x00016a00ff7e7b82 */ /* 0x000ea20000000a00 */
[-C--:B0-----:R-:W-:Y:S02]  /*2880*/  IMAD R10, R21, R122.reuse, RZ ;  /* 0x0000007a150a7224 */ /* 0x081fe400078e02ff */
[----:B------:R-:W-:-:S04]  /*2890*/  IMAD.WIDE.U32 R120, R113, R122, R12 ;  /* 0x0000007a71787225 */ /* 0x000fc800078e000c */
[----:B------:R-:W-:Y:S02]  /*28a0*/  IMAD R119, R113, R123, R10 ;  /* 0x0000007b71777224 */ /* 0x000fe400078e020a */
[-C--:B-1----:R-:W-:Y:S02]  /*28b0*/  IMAD R10, R11, R124.reuse, RZ ;  /* 0x0000007c0b0a7224 */ /* 0x082fe400078e02ff */
[----:B------:R-:W-:Y:S02]  /*28c0*/  IMAD.IADD R15, R121, 0x1, R119 ;  /* 0x00000001790f7824 */ /* 0x000fe400078e0277 */
[----:B------:R-:W-:Y:S02]  /*28d0*/  IMAD.MOV.U32 R14, RZ, RZ, R120 ;  /* 0x000000ffff0e7224 */ /* 0x000fe400078e0078 */
[C---:B------:R-:W-:Y:S02]  /*28e0*/  IMAD R123, R129.reuse, R125, R10 ;  /* 0x0000007d817b7224 */ /* 0x040fe400078e020a */
[----:B------:R-:W-:-:S04]  /*28f0*/  IMAD.WIDE.U32 R10, R129, R124, R14 ;  /* 0x0000007c810a7225 */ /* 0x000fc800078e000e */
[----:B------:R-:W-:Y:S01]  /*2900*/  IMAD.IADD R7, R11, 0x1, R123 ;  /* 0x000000010b077824 */ /* 0x000fe200078e027b */
[----:B--2---:R-:W-:-:S04]  /*2910*/  LEA R20, P0, R10, R126, 0x1 ;  /* 0x0000007e0a147211 */ /* 0x004fc800078008ff */
[----:B------:R-:W-:-:S05]  /*2920*/  LEA.HI.X R21, R10, R127, R7, 0x1, P0 ;  /* 0x0000007f0a157211 */ /* 0x000fca00000f0c07 */
[----:B------:R-:W2:Y:S01]  /*2930*/  @P2 LDG.E.LTC128B.U16 R9, desc[UR36][R20.64] ;  /* 0x0000002414092981 */ /* 0x000ea2000c1e1520 */
[C---:B------:R-:W-:Y:S01]  /*2940*/  LEA R10, P0, R6.reuse, UR4, 0x1 ;  /* 0x00000004060a7c11 */ /* 0x040fe2000f8008ff */
[----:B------:R-:W-:Y:S01]  /*2950*/  IMAD.WIDE.U32 R116, R129, R124, R12 ;  /* 0x0000007c81747225 */ /* 0x000fe200078e000c */
[----:B------:R-:W-:Y:S02]  /*2960*/  BSSY B1, `(.L_x_35) ;  /* 0x0000013000017945 */ /* 0x000fe40003800000 */
[----:B------:R-:W-:Y:S01]  /*2970*/  LEA.HI.X R11, R6, UR5, R115, 0x1, P0 ;  /* 0x00000005060b7c11 */ /* 0x000fe200080f0c73 */
[----:B------:R-:W-:Y:S01]  /*2980*/  IMAD.IADD R117, R123, 0x1, R117 ;  /* 0x000000017b757824 */ /* 0x000fe200078e0275 */
[----:B------:R-:W-:Y:S01]  /*2990*/  ISETP.GT.AND P0, PT, R8, 0x1, PT ;  /* 0x000000010800780c */ /* 0x000fe20003f04270 */
[----:B------:R-:W-:-:S03]  /*29a0*/  IMAD.WIDE.U32 R116, R113, R122, R116 ;  /* 0x0000007a71747225 */ /* 0x000fc600078e0074 */
[----:B------:R-:W-:Y:S02]  /*29b0*/  ISETP.GT.AND P3, PT, R3, RZ, P0 ;  /* 0x000000ff0300720c */ /* 0x000fe40000764270 */
[----:B------:R-:W-:Y:S01]  /*29c0*/  LEA R6, P4, R116, R126, 0x1 ;  /* 0x0000007e74067211 */ /* 0x000fe200078808ff */
[----:B--2---:R-:W-:-:S05]  /*29d0*/  HADD2.F32 R7, -RZ, R9.H0_H0 ;  /* 0x20000009ff077230 */ /* 0x004fca0000004100 */
[----:B------:R-:W-:-:S04]  /*29e0*/  FMUL R7, R7, R114 ;  /* 0x0000007207077220 */ /* 0x000fc80000400000 */
[----:B------:R-:W-:-:S05]  /*29f0*/  FFMA R7, R104, R112, R7 ;  /* 0x0000007068077223 */ /* 0x000fca0000000007 */
[----:B------:R-:W-:Y:S01]  /*2a00*/  F2FP.F16.F32.PACK_AB R20, RZ, R7 ;  /* 0x00000007ff14723e */ /* 0x000fe200000000ff */
[----:B------:R-:W-:-:S03]  /*2a10*/  IMAD.IADD R7, R119, 0x1, R117 ;  /* 0x0000000177077824 */ /* 0x000fc600078e0275 */
[----:B------:R-:W-:Y:S01]  /*2a20*/  PRMT R21, R20, 0x7610, R21 ;  /* 0x0000761014157816 */ /* 0x000fe20000000015 */
[----:B------:R-:W-:Y:S01]  /*2a30*/  IMAD.SHL.U32 R20, R124, 0x8, RZ ;  /* 0x000000087c147824 */ /* 0x000fe200078e00ff */
[----:B------:R-:W-:-:S03]  /*2a40*/  LEA.HI.X R7, R116, R127, R7, 0x1, P4 ;  /* 0x0000007f74077211 */ /* 0x000fc600020f0c07 */
[----:B------:R0:W-:Y:S02]  /*2a50*/  @P2 STG.E.U16 desc[UR36][R10.64], R21 ;  /* 0x000000150a002986 */ /* 0x0001e4000c101524 */
[----:B0-----:R-:W-:Y:S01]  /*2a60*/  SHF.L.U64.HI R21, R124, 0x3, R125 ;  /* 0x000000037c157819 */ /* 0x001fe2000001027d */
[----:B------:R-:W-:Y:S06]  /*2a70*/  @!P3 BRA `(.L_x_36) ;  /* 0x000000000004b947 */ /* 0x000fec0003800000 */
[----:B------:R0:W5:Y:S02]  /*2a80*/  LDG.E.LTC128B.U16 R9, desc[UR36][R6.64+0x2] ;  /* 0x0000022406097981 */ /* 0x000164000c1e1520 */
.L_x_36:
[----:B------:R-:W-:Y:S05]  /*2a90*/  BSYNC B1 ;  /* 0x0000000000017941 */ /* 0x000fea0003800000 */
.L_x_35:
[----:B-----5:R-:W-:Y:S01]  /*2aa0*/  HADD2.F32 R115, -RZ, R9.H0_H0 ;  /* 0x20000009ff737230 */ /* 0x020fe20000004100 */
[----:B------:R-:W-:Y:S01]  /*2ab0*/  ISETP.GT.AND P1, PT, R3, 0x8, P1 ;  /* 0x000000080300780c */ /* 0x000fe20000f24270 */
[----:B------:R-:W-:Y:S01]  /*2ac0*/  IMAD.WIDE.U32 R20, R129, R124, R20 ;  /* 0x0000007c81147225 */ /* 0x000fe200078e0014 */
[----:B------:R-:W-:-:S03]  /*2ad0*/  PRMT R104, R9, 0x7610, R104 ;  /* 0x0000761009687816 */ /* 0x000fc60000000068 */
[----:B------:R-:W-:Y:S01]  /*2ae0*/  FMUL R14, R115, R114 ;  /* 0x00000072730e7220 */ /* 0x000fe20000400000 */
[----:B------:R-:W-:Y:S01]  /*2af0*/  IMAD.IADD R123, R123, 0x1, R21 ;  /* 0x000000017b7b7824 */ /* 0x000fe200078e0215 */
[----:B------:R-:W-:Y:S02]  /*2b00*/  IADD3 R120, P2, R120, R20, RZ ;  /* 0x0000001478787210 */ /* 0x000fe40007f5e0ff */
[----:B------:R-:W-:-:S03]  /*2b10*/  FFMA R105, R105, R112, R14 ;  /* 0x0000007069697223 */ /* 0x000fc6000000000e */
[----:B------:R-:W-:Y:S01]  /*2b20*/  IMAD.X R15, R123, 0x1, R15, P2 ;  /* 0x000000017b0f7824 */ /* 0x000fe200010e060f */
[C---:B------:R-:W-:Y:S02]  /*2b30*/  LEA R14, P2, R120.reuse, R126, 0x1 ;  /* 0x0000007e780e7211 */ /* 0x040fe400078408ff */
[----:B------:R-:W-:Y:S02]  /*2b40*/  F2FP.F16.F32.PACK_AB R105, RZ, R105 ;  /* 0x00000069ff69723e */ /* 0x000fe400000000ff */
[----:B------:R-:W-:-:S03]  /*2b50*/  LEA.HI.X R15, R120, R127, R15, 0x1, P2 ;  /* 0x0000007f780f7211 */ /* 0x000fc600010f0c0f */
[----:B------:R1:W-:Y:S04]  /*2b60*/  @P3 STG.E.U16 desc[UR36][R10.64+0x2], R105 ;  /* 0x000002690a003986 */ /* 0x0003e8000c101524 */
[----:B------:R-:W2:Y:S01]  /*2b70*/  @P1 LDG.E.LTC128B.U16 R104, desc[UR36][R14.64] ;  /* 0x000000240e681981 */ /* 0x000ea2000c1e1520 */
[----:B------:R-:W-:Y:S01]  /*2b80*/  IADD3 R20, P2, R12, R20, RZ ;  /* 0x000000140c147210 */ /* 0x000fe20007f5e0ff */
[----:B------:R-:W-:Y:S01]  /*2b90*/  BSSY B1, `(.L_x_37) ;  /* 0x0000011000017945 */ /* 0x000fe20003800000 */
[----:B------:R-:W-:-:S03]  /*2ba0*/  ISETP.GT.AND P0, PT, R3, 0x8, P0 ;  /* 0x000000080300780c */ /* 0x000fc60000704270 */
[----:B------:R-:W-:Y:S01]  /*2bb0*/  IMAD.X R21, R13, 0x1, R123, P2 ;  /* 0x000000010d157824 */ /* 0x000fe200010e067b */
[C---:B------:R-:W-:Y:S02]  /*2bc0*/  SHF.L.U64.HI R13, R4.reuse, 0x4, R5 ;  /* 0x00000004040d7819 */ /* 0x040fe40000010205 */
[----:B------:R-:W-:Y:S01]  /*2bd0*/  LEA R12, P2, R4, R10, 0x4 ;  /* 0x0000000a040c7211 */ /* 0x000fe200078420ff */
[----:B------:R-:W-:-:S04]  /*2be0*/  IMAD.WIDE.U32 R20, R113, R122, R20 ;  /* 0x0000007a71147225 */ /* 0x000fc800078e0014 */
[----:B------:R-:W-:Y:S01]  /*2bf0*/  IMAD.X R13, R13, 0x1, R11, P2 ;  /* 0x000000010d0d7824 */ /* 0x000fe200010e060b */
[----:B------:R-:W-:Y:S01]  /*2c00*/  LEA R4, P3, R20, R126, 0x1 ;  /* 0x0000007e14047211 */ /* 0x000fe200078608ff */
[----:B------:R-:W-:-:S05]  /*2c10*/  IMAD.IADD R5, R119, 0x1, R21 ;  /* 0x0000000177057824 */ /* 0x000fca00078e0215 */
[----:B------:R-:W-:Y:S01]  /*2c20*/  LEA.HI.X R5, R20, R127, R5, 0x1, P3 ;  /* 0x0000007f14057211 */ /* 0x000fe200018f0c05 */
[----:B--2---:R-:W-:-:S05]  /*2c30*/  HADD2.F32 R9, -RZ, R104.H0_H0 ;  /* 0x20000068ff097230 */ /* 0x004fca0000004100 */
[----:B------:R-:W-:-:S04]  /*2c40*/  FMUL R9, R9, R114 ;  /* 0x0000007209097220 */ /* 0x000fc80000400000 */
[----:B------:R-:W-:-:S05]  /*2c50*/  FFMA R9, R106, R112, R9 ;  /* 0x000000706a097223 */ /* 0x000fca0000000009 */
[----:B------:R-:W-:-:S05]  /*2c60*/  F2FP.F16.F32.PACK_AB R9, RZ, R9 ;  /* 0x00000009ff09723e */ /* 0x000fca00000000ff */
[----:B------:R1:W-:Y:S01]  /*2c70*/  @P1 STG.E.U16 desc[UR36][R12.64], R9 ;  /* 0x000000090c001986 */ /* 0x0003e2000c101524 */
[----:B------:R-:W-:Y:S05]  /*2c80*/  @!P0 BRA `(.L_x_38) ;  /* 0x0000000000048947 */ /* 0x000fea0003800000 */
[----:B------:R2:W5:Y:S02]  /*2c90*/  LDG.E.LTC128B.U16 R104, desc[UR36][R4.64+0x2] ;  /* 0x0000022404687981 */ /* 0x000564000c1e1520 */
.L_x_38:
[----:B------:R-:W-:Y:S05]  /*2ca0*/  BSYNC B1 ;  /* 0x0000000000017941 */ /* 0x000fea0003800000 */
.L_x_37:
[----:B-1---5:R-:W-:Y:S01]  /*2cb0*/  HADD2.F32 R9, -RZ, R104.H0_H0 ;  /* 0x20000068ff097230 */ /* 0x022fe20000004100 */
[----:B------:R-:W-:Y:S01]  /*2cc0*/  ISETP.GT.AND P1, PT, R8, 0x8, PT ;  /* 0x000000080800780c */ /* 0x000fe20003f24270 */
[----:B------:R-:W-:Y:S03]  /*2cd0*/  BSSY B1, `(.L_x_39) ;  /* 0x0000008000017945 */ /* 0x000fe60003800000 */
[----:B------:R-:W-:Y:S01]  /*2ce0*/  FMUL R14, R9, R114 ;  /* 0x00000072090e7220 */ /* 0x000fe20000400000 */
[----:B------:R-:W-:-:S03]  /*2cf0*/  ISETP.GT.AND P2, PT, R3, RZ, P1 ;  /* 0x000000ff0300720c */ /* 0x000fc60000f44270 */
[----:B------:R-:W-:-:S05]  /*2d00*/  FFMA R14, R107, R112, R14 ;  /* 0x000000706b0e7223 */ /* 0x000fca000000000e */
[----:B------:R-:W-:-:S05]  /*2d10*/  F2FP.F16.F32.PACK_AB R14, RZ, R14 ;  /* 0x0000000eff0e723e */ /* 0x000fca00000000ff */
[----:B------:R1:W-:Y:S01]  /*2d20*/  @P0 STG.E.U16 desc[UR36][R12.64+0x2], R14 ;  /* 0x0000020e0c000986 */ /* 0x0003e2000c101524 */
[----:B------:R-:W-:Y:S05]  /*2d30*/  @!P2 BRA `(.L_x_40) ;  /* 0x000000000004a947 */ /* 0x000fea0003800000 */
[----:B------:R3:W5:Y:S02]  /*2d40*/  LDG.E.LTC128B.U16 R104, desc[UR36][R6.64+0x10] ;  /* 0x0000102406687981 */ /* 0x000764000c1e1520 */
.L_x_40:
[----:B------:R-:W-:Y:S05]  /*2d50*/  BSYNC B1 ;  /* 0x0000000000017941 */ /* 0x000fea0003800000 */
.L_x_39:
[----:B-----5:R-:W-:Y:S01]  /*2d60*/  HADD2.F32 R9, -RZ, R104.H0_H0 ;  /* 0x20000068ff097230 */ /* 0x020fe20000004100 */
        /* <DEDUP_REMOVED lines=9> */
.L_x_42:
[----:B------:R-:W-:Y:S05]  /*2e00*/  BSYNC B1 ;  /* 0x0000000000017941 */ /* 0x000fea0003800000 */
.L_x_41:
[----:B----45:R-:W-:Y:S01]  /*2e10*/  HADD2.F32 R9, -RZ, R104.H0_H0 ;  /* 0x20000068ff097230 */ /* 0x030fe20000004100 */
[----:B------:R-:W-:Y:S01]  /*2e20*/  ISETP.GT.AND P1, PT, R3, 0x8, P1 ;  /* 0x000000080300780c */ /* 0x000fe20000f24270 */
[----:B------:R-:W-:Y:S03]  /*2e30*/  BSSY B1, `(.L_x_43) ;  /* 0x0000007000017945 */ /* 0x000fe60003800000 */
[----:B-1----:R-:W-:-:S04]  /*2e40*/  FMUL R14, R9, R114 ;  /* 0x00000072090e7220 */ /* 0x002fc80000400000 */
[----:B------:R-:W-:-:S05]  /*2e50*/  FFMA R14, R109, R112, R14 ;  /* 0x000000706d0e7223 */ /* 0x000fca000000000e */
[----:B------:R-:W-:-:S05]  /*2e60*/  F2FP.F16.F32.PACK_AB R14, RZ, R14 ;  /* 0x0000000eff0e723e */ /* 0x000fca00000000ff */
[----:B------:R1:W-:Y:S01]  /*2e70*/  @P3 STG.E.U16 desc[UR36][R10.64+0x12], R14 ;  /* 0x0000120e0a003986 */ /* 0x0003e2000c101524 */
[----:B------:R-:W-:Y:S05]  /*2e80*/  @!P1 BRA `(.L_x_44) ;  /* 0x0000000000049947 */ /* 0x000fea0003800000 */
[----:B------:R4:W5:Y:S02]  /*2e90*/  LDG.E.LTC128B.U16 R104, desc[UR36][R4.64+0x10] ;  /* 0x0000102404687981 */ /* 0x000964000c1e1520 */
.L_x_44:
[----:B------:R-:W-:Y:S05]  /*2ea0*/  BSYNC B1 ;  /* 0x0000000000017941 */ /* 0x000fea0003800000 */
.L_x_43:
[----:B-----5:R-:W-:Y:S01]  /*2eb0*/  HADD2.F32 R9, -RZ, R104.H0_H0 ;  /* 0x20000068ff097230 */ /* 0x020fe20000004100 */
[----:B------:R-:W-:Y:S01]  /*2ec0*/  ISETP.GT.AND P0, PT, R3, 0x8, P0 ;  /* 0x000000080300780c */ /* 0x000fe20000704270 */
[----:B------:R-:W-:Y:S03]  /*2ed0*/  BSSY B1, `(.L_x_45) ;  /* 0x0000007000017945 */ /* 0x000fe60003800000 */
[----:B------:R-:W-:-:S04]  /*2ee0*/  FMUL R9, R9, R114 ;  /* 0x0000007209097220 */ /* 0x000fc80000400000 */
[----:B------:R-:W-:-:S05]  /*2ef0*/  FFMA R9, R110, R112, R9 ;  /* 0x000000706e097223 */ /* 0x000fca0000000009 */
[----:B------:R-:W-:-:S05]  /*2f00*/  F2FP.F16.F32.PACK_AB R9, RZ, R9 ;  /* 0x00000009ff09723e */ /* 0x000fca00000000ff */
[----:B------:R0:W-:Y:S01]  /*2f10*/  @P1 STG.E.U16 desc[UR36][R12.64+0x10], R9 ;  /* 0x000010090c001986 */ /* 0x0001e2000c101524 */
[----:B------:R-:W-:Y:S05]  /*2f20*/  @!P0 BRA `(.L_x_46) ;  /* 0x0000000000048947 */ /* 0x000fea0003800000 */
[----:B------:R0:W5:Y:S02]  /*2f30*/  LDG.E.LTC128B.U16 R104, desc[UR36][R4.64+0x12] ;  /* 0x0000122404687981 */ /* 0x000164000c1e1520 */
.L_x_46:
[----:B------:R-:W-:Y:S05]  /*2f40*/  BSYNC B1 ;  /* 0x0000000000017941 */ /* 0x000fea0003800000 */
.L_x_45:
[----:B0----5:R-:W-:Y:S01]  /*2f50*/  HADD2.F32 R9, -RZ, R104.H0_H0 ;  /* 0x20000068ff097230 */ /* 0x021fe20000004100 */
[----:B------:R-:W-:Y:S01]  /*2f60*/  ISETP.GT.AND P1, PT, R8, 0x10, PT ;  /* 0x000000100800780c */ /* 0x000fe20003f24270 */
[----:B------:R-:W-:Y:S03]  /*2f70*/  BSSY B1, `(.L_x_47) ;  /* 0x0000008000017945 */ /* 0x000fe60003800000 */
[----:B-1----:R-:W-:Y:S01]  /*2f80*/  FMUL R14, R9, R114 ;  /* 0x00000072090e7220 */ /* 0x002fe20000400000 */
[----:B------:R-:W-:-:S03]  /*2f90*/  ISETP.GT.AND P2, PT, R3, RZ, P1 ;  /* 0x000000ff0300720c */ /* 0x000fc60000f44270 */
[----:B------:R-:W-:-:S05]  /*2fa0*/  FFMA R14, R111, R112, R14 ;  /* 0x000000706f0e7223 */ /* 0x000fca000000000e */
[----:B------:R-:W-:-:S05]  /*2fb0*/  F2FP.F16.F32.PACK_AB R14, RZ, R14 ;  /* 0x0000000eff0e723e */ /* 0x000fca00000000ff */
[----:B------:R0:W-:Y:S01]  /*2fc0*/  @P0 STG.E.U16 desc[UR36][R12.64+0x12], R14 ;  /* 0x0000120e0c000986 */ /* 0x0001e2000c101524 */
[----:B------:R-:W-:Y:S05]  /*2fd0*/  @!P2 BRA `(.L_x_48) ;  /* 0x000000000004a947 */ /* 0x000fea0003800000 */
[----:B------:R1:W5:Y:S02]  /*2fe0*/  LDG.E.LTC128B.U16 R104, desc[UR36][R6.64+0x20] ;  /* 0x0000202406687981 */ /* 0x000364000c1e1520 */
.L_x_48:
[----:B------:R-:W-:Y:S05]  /*2ff0*/  BSYNC B1 ;  /* 0x0000000000017941 */ /* 0x000fea0003800000 */
.L_x_47:
        /* <DEDUP_REMOVED lines=10> */
.L_x_50:
[----:B------:R-:W-:Y:S05]  /*30a0*/  BSYNC B1 ;  /* 0x0000000000017941 */ /* 0x000fea0003800000 */
.L_x_49:
[----:B0----5:R-:W-:Y:S01]  /*30b0*/  HADD2.F32 R9, -RZ, R104.H0_H0 ;  /* 0x20000068ff097230 */ /* 0x021fe20000004100 */
        /* <DEDUP_REMOVED lines=8> */
.L_x_52:
[----:B------:R-:W-:Y:S05]  /*3140*/  BSYNC B1 ;  /* 0x0000000000017941 */ /* 0x000fea0003800000 */
.L_x_51:
        /* <DEDUP_REMOVED lines=9> */
.L_x_54:
[----:B------:R-:W-:Y:S05]  /*31e0*/  BSYNC B1 ;  /* 0x0000000000017941 */ /* 0x000fea0003800000 */
.L_x_53:
[----:B0----5:R-:W-:Y:S01]  /*31f0*/  HADD2.F32 R9, -RZ, R104.H0_H0 ;  /* 0x20000068ff097230 */ /* 0x021fe20000004100 */
        /* <DEDUP_REMOVED lines=9> */
.L_x_56:
[----:B------:R-:W-:Y:S05]  /*3290*/  BSYNC B1 ;  /* 0x0000000000017941 */ /* 0x000fea0003800000 */
.L_x_55:
        /* <DEDUP_REMOVED lines=10> */
.L_x_58:
[----:B------:R-:W-:Y:S05]  /*3340*/  BSYNC B1 ;  /* 0x0000000000017941 */ /* 0x000fea0003800000 */
.L_x_57:
        /* <DEDUP_REMOVED lines=9> */
.L_x_60:
[----:B------:R-:W-:Y:S05]  /*33e0*/  BSYNC B1 ;  /* 0x0000000000017941 */ /* 0x000fea0003800000 */
.L_x_59:
        /* <DEDUP_REMOVED lines=9> */
.L_x_62:
[----:B------:R-:W-:Y:S05]  /*3480*/  BSYNC B1 ;  /* 0x0000000000017941 */ /* 0x000fea0003800000 */
.L_x_61:
        /* <DEDUP_REMOVED lines=10> */
.L_x_64:
[----:B------:R-:W-:Y:S05]  /*3530*/  BSYNC B1 ;  /* 0x0000000000017941 */ /* 0x000fea0003800000 */
.L_x_63:
        /* <DEDUP_REMOVED lines=10> */
.L_x_66:
[----:B------:R-:W-:Y:S05]  /*35e0*/  BSYNC B1 ;  /* 0x0000000000017941 */ /* 0x000fea0003800000 */
.L_x_65:
        /* <DEDUP_REMOVED lines=9> */
.L_x_68:
[----:B------:R-:W-:Y:S05]  /*3680*/  BSYNC B1 ;  /* 0x0000000000017941 */ /* 0x000fea0003800000 */
.L_x_67:
        /* <DEDUP_REMOVED lines=9> */
.L_x_70:
[----:B------:R-:W-:Y:S05]  /*3720*/  BSYNC B1 ;  /* 0x0000000000017941 */ /* 0x000fea0003800000 */
.L_x_69:
        /* <DEDUP_REMOVED lines=10> */
.L_x_72:
[----:B------:R-:W-:Y:S05]  /*37d0*/  BSYNC B1 ;  /* 0x0000000000017941 */ /* 0x000fea0003800000 */
.L_x_71:
        /* <DEDUP_REMOVED lines=10> */
.L_x_74:
[----:B------:R-:W-:Y:S05]  /*3880*/  BSYNC B1 ;  /* 0x0000000000017941 */ /* 0x000fea0003800000 */
.L_x_73:
        /* <DEDUP_REMOVED lines=9> */
.L_x_76:
[----:B------:R-:W-:Y:S05]  /*3920*/  BSYNC B1 ;  /* 0x0000000000017941 */ /* 0x000fea0003800000 */
.L_x_75:
        /* <DEDUP_REMOVED lines=9> */
.L_x_78:
[----:B------:R-:W-:Y:S05]  /*39c0*/  BSYNC B1 ;  /* 0x0000000000017941 */ /* 0x000fea0003800000 */
.L_x_77:
        /* <DEDUP_REMOVED lines=10> */
.L_x_80:
[----:B------:R-:W-:Y:S05]  /*3a70*/  BSYNC B1 ;  /* 0x0000000000017941 */ /* 0x000fea0003800000 */
.L_x_79:
        /* <DEDUP_REMOVED lines=10> */
.L_x_82:
[----:B------:R-:W-:Y:S05]  /*3b20*/  BSYNC B1 ;  /* 0x0000000000017941 */ /* 0x000fea0003800000 */
.L_x_81:
        /* <DEDUP_REMOVED lines=9> */
.L_x_84:
[----:B------:R-:W-:Y:S05]  /*3bc0*/  BSYNC B1 ;  /* 0x0000000000017941 */ /* 0x000fea0003800000 */
.L_x_83:
        /* <DEDUP_REMOVED lines=9> */
.L_x_86:
[----:B------:R-:W-:Y:S05]  /*3c60*/  BSYNC B1 ;  /* 0x0000000000017941 */ /* 0x000fea0003800000 */
.L_x_85:
        /* <DEDUP_REMOVED lines=10> */
.L_x_88:
[----:B------:R-:W-:Y:S05]  /*3d10*/  BSYNC B1 ;  /* 0x0000000000017941 */ /* 0x000fea0003800000 */
.L_x_87:
        /* <DEDUP_REMOVED lines=10> */
.L_x_90:
[----:B------:R-:W-:Y:S05]  /*3dc0*/  BSYNC B1 ;  /* 0x0000000000017941 */ /* 0x000fea0003800000 */
.L_x_89:
        /* <DEDUP_REMOVED lines=9> */
.L_x_92:
[----:B------:R-:W-:Y:S05]  /*3e60*/  BSYNC B1 ;  /* 0x0000000000017941 */ /* 0x000fea0003800000 */
.L_x_91:
        /* <DEDUP_REMOVED lines=9> */
.L_x_94:
[----:B------:R-:W-:Y:S05]  /*3f00*/  BSYNC B1 ;  /* 0x0000000000017941 */ /* 0x000fea0003800000 */
.L_x_93:
        /* <DEDUP_REMOVED lines=10> */
.L_x_96:
[----:B------:R-:W-:Y:S05]  /*3fb0*/  BSYNC B1 ;  /* 0x0000000000017941 */ /* 0x000fea0003800000 */
.L_x_95:
        /* <DEDUP_REMOVED lines=10> */
.L_x_98:
[----:B------:R-:W-:Y:S05]  /*4060*/  BSYNC B1 ;  /* 0x0000000000017941 */ /* 0x000fea0003800000 */
.L_x_97:
        /* <DEDUP_REMOVED lines=9> */
.L_x_100:
[----:B------:R-:W-:Y:S05]  /*4100*/  BSYNC B1 ;  /* 0x0000000000017941 */ /* 0x000fea0003800000 */
.L_x_99:
        /* <DEDUP_REMOVED lines=9> */
.L_x_102:
[----:B------:R-:W-:Y:S05]  /*41a0*/  BSYNC B1 ;  /* 0x0000000000017941 */ /* 0x000fea0003800000 */
.L_x_101:
        /* <DEDUP_REMOVED lines=10> */
.L_x_104:
[----:B------:R-:W-:Y:S05]  /*4250*/  BSYNC B1 ;  /* 0x0000000000017941 */ /* 0x000fea0003800000 */
.L_x_103:
        /* <DEDUP_REMOVED lines=10> */
.L_x_106:
[----:B------:R-:W-:Y:S05]  /*4300*/  BSYNC B1 ;  /* 0x0000000000017941 */ /* 0x000fea0003800000 */
.L_x_105:
        /* <DEDUP_REMOVED lines=9> */
.L_x_108:
[----:B------:R-:W-:Y:S05]  /*43a0*/  BSYNC B1 ;  /* 0x0000000000017941 */ /* 0x000fea0003800000 */
.L_x_107:
        /* <DEDUP_REMOVED lines=9> */
.L_x_110:
[----:B------:R-:W-:Y:S05]  /*4440*/  BSYNC B1 ;  /* 0x0000000000017941 */ /* 0x000fea0003800000 */
.L_x_109:
        /* <DEDUP_REMOVED lines=10> */
.L_x_112:
[----:B------:R-:W-:Y:S05]  /*44f0*/  BSYNC B1 ;  /* 0x0000000000017941 */ /* 0x000fea0003800000 */
.L_x_111:
        /* <DEDUP_REMOVED lines=10> */
.L_x_114:
[----:B------:R-:W-:Y:S05]  /*45a0*/  BSYNC B1 ;  /* 0x0000000000017941 */ /* 0x000fea0003800000 */
.L_x_113:
        /* <DEDUP_REMOVED lines=9> */
.L_x_116:
[----:B------:R-:W-:Y:S05]  /*4640*/  BSYNC B1 ;  /* 0x0000000000017941 */ /* 0x000fea0003800000 */
.L_x_115:
        /* <DEDUP_REMOVED lines=9> */
.L_x_118:
[----:B------:R-:W-:Y:S05]  /*46e0*/  BSYNC B1 ;  /* 0x0000000000017941 */ /* 0x000fea0003800000 */
.L_x_117:
        /* <DEDUP_REMOVED lines=10> */
.L_x_120:
[----:B------:R-:W-:Y:S05]  /*4790*/  BSYNC B1 ;  /* 0x0000000000017941 */ /* 0x000fea0003800000 */
.L_x_119:
        /* <DEDUP_REMOVED lines=10> */
.L_x_122:
[----:B------:R-:W-:Y:S05]  /*4840*/  BSYNC B1 ;  /* 0x0000000000017941 */ /* 0x000fea0003800000 */
.L_x_121:
        /* <DEDUP_REMOVED lines=9> */
.L_x_124:
[----:B------:R-:W-:Y:S05]  /*48e0*/  BSYNC B1 ;  /* 0x0000000000017941 */ /* 0x000fea0003800000 */
.L_x_123:
        /* <DEDUP_REMOVED lines=9> */
.L_x_126:
[----:B------:R-:W-:Y:S05]  /*4980*/  BSYNC B1 ;  /* 0x0000000000017941 */ /* 0x000fea0003800000 */
.L_x_125:
        /* <DEDUP_REMOVED lines=10> */
.L_x_128:
[----:B------:R-:W-:Y:S05]  /*4a30*/  BSYNC B1 ;  /* 0x0000000000017941 */ /* 0x000fea0003800000 */
.L_x_127:
        /* <DEDUP_REMOVED lines=10> */
.L_x_130:
[----:B------:R-:W-:Y:S05]  /*4ae0*/  BSYNC B1 ;  /* 0x0000000000017941 */ /* 0x000fea0003800000 */
.L_x_129:
        /* <DEDUP_REMOVED lines=9> */
.L_x_132:
[----:B------:R-:W-:Y:S05]  /*4b80*/  BSYNC B1 ;  /* 0x0000000000017941 */ /* 0x000fea0003800000 */
.L_x_131:
        /* <DEDUP_REMOVED lines=9> */
.L_x_134:
[----:B------:R-:W-:Y:S05]  /*4c20*/  BSYNC B1 ;  /* 0x0000000000017941 */ /* 0x000fea0003800000 */
.L_x_133:
        /* <DEDUP_REMOVED lines=10> */
.L_x_136:
[----:B------:R-:W-:Y:S05]  /*4cd0*/  BSYNC B1 ;  /* 0x0000000000017941 */ /* 0x000fea0003800000 */
.L_x_135:
        /* <DEDUP_REMOVED lines=10> */
.L_x_138:
[----:B------:R-:W-:Y:S05]  /*4d80*/  BSYNC B1 ;  /* 0x0000000000017941 */ /* 0x000fea0003800000 */
.L_x_137:
        /* <DEDUP_REMOVED lines=9> */
.L_x_140:
[----:B------:R-:W-:Y:S05]  /*4e20*/  BSYNC B1 ;  /* 0x0000000000017941 */ /* 0x000fea0003800000 */
.L_x_139:
        /* <DEDUP_REMOVED lines=9> */
.L_x_142:
[----:B------:R-:W-:Y:S05]  /*4ec0*/  BSYNC B1 ;  /* 0x0000000000017941 */ /* 0x000fea0003800000 */
.L_x_141:
        /* <DEDUP_REMOVED lines=10> */
.L_x_144:
[----:B------:R-:W-:Y:S05]  /*4f70*/  BSYNC B1 ;  /* 0x0000000000017941 */ /* 0x000fea0003800000 */
.L_x_143:
        /* <DEDUP_REMOVED lines=10> */
.L_x_146:
[----:B------:R-:W-:Y:S05]  /*5020*/  BSYNC B1 ;  /* 0x0000000000017941 */ /* 0x000fea0003800000 */
.L_x_145:
        /* <DEDUP_REMOVED lines=9> */
.L_x_148:
[----:B------:R-:W-:Y:S05]  /*50c0*/  BSYNC B1 ;  /* 0x0000000000017941 */ /* 0x000fea0003800000 */
.L_x_147:
        /* <DEDUP_REMOVED lines=9> */
.L_x_150:
[----:B------:R-:W-:Y:S05]  /*5160*/  BSYNC B1 ;  /* 0x0000000000017941 */ /* 0x000fea0003800000 */
.L_x_149:
        /* <DEDUP_REMOVED lines=10> */
.L_x_152:
[----:B------:R-:W-:Y:S05]  /*5210*/  BSYNC B1 ;  /* 0x0000000000017941 */ /* 0x000fea0003800000 */
.L_x_151:
        /* <DEDUP_REMOVED lines=10> */
.L_x_154:
[----:B------:R-:W-:Y:S05]  /*52c0*/  BSYNC B1 ;  /* 0x0000000000017941 */ /* 0x000fea0003800000 */
.L_x_153:
        /* <DEDUP_REMOVED lines=9> */
.L_x_156:
[----:B------:R-:W-:Y:S05]  /*5360*/  BSYNC B1 ;  /* 0x0000000000017941 */ /* 0x000fea0003800000 */
.L_x_155:
        /* <DEDUP_REMOVED lines=9> */
.L_x_158:
[----:B------:R-:W-:Y:S05]  /*5400*/  BSYNC B1 ;  /* 0x0000000000017941 */ /* 0x000fea0003800000 */
.L_x_157:
        /* <DEDUP_REMOVED lines=10> */
.L_x_160:
[----:B------:R-:W-:Y:S05]  /*54b0*/  BSYNC B1 ;  /* 0x0000000000017941 */ /* 0x000fea0003800000 */
.L_x_159:
        /* <DEDUP_REMOVED lines=10> */
.L_x_162:
[----:B------:R-:W-:Y:S05]  /*5560*/  BSYNC B1 ;  /* 0x0000000000017941 */ /* 0x000fea0003800000 */
.L_x_161:
        /* <DEDUP_REMOVED lines=9> */
.L_x_164:
[----:B------:R-:W-:Y:S05]  /*5600*/  BSYNC B1 ;  /* 0x0000000000017941 */ /* 0x000fea0003800000 */
.L_x_163:
        /* <DEDUP_REMOVED lines=9> */
.L_x_166:
[----:B------:R-:W-:Y:S05]  /*56a0*/  BSYNC B1 ;  /* 0x0000000000017941 */ /* 0x000fea0003800000 */
.L_x_165:
        /* <DEDUP_REMOVED lines=10> */
.L_x_168:
[----:B------:R-:W-:Y:S05]  /*5750*/  BSYNC B1 ;  /* 0x0000000000017941 */ /* 0x000fea0003800000 */
.L_x_167:
        /* <DEDUP_REMOVED lines=10> */
.L_x_170:
[----:B------:R-:W-:Y:S05]  /*5800*/  BSYNC B1 ;  /* 0x0000000000017941 */ /* 0x000fea0003800000 */
.L_x_169:
        /* <DEDUP_REMOVED lines=9> */
.L_x_172:
[----:B------:R-:W-:Y:S05]  /*58a0*/  BSYNC B1 ;  /* 0x0000000000017941 */ /* 0x000fea0003800000 */
.L_x_171:
        /* <DEDUP_REMOVED lines=9> */
.L_x_174:
[----:B------:R-:W-:Y:S05]  /*5940*/  BSYNC B1 ;  /* 0x0000000000017941 */ /* 0x000fea0003800000 */
.L_x_173:
        /* <DEDUP_REMOVED lines=10> */
.L_x_176:
[----:B------:R-:W-:Y:S05]  /*59f0*/  BSYNC B1 ;  /* 0x0000000000017941 */ /* 0x000fea0003800000 */
.L_x_175:
        /* <DEDUP_REMOVED lines=10> */
.L_x_178:
[----:B------:R-:W-:Y:S05]  /*5aa0*/  BSYNC B1 ;  /* 0x0000000000017941 */ /* 0x000fea0003800000 */
.L_x_177:
        /* <DEDUP_REMOVED lines=9> */
.L_x_180:
[----:B------:R-:W-:Y:S05]  /*5b40*/  BSYNC B1 ;  /* 0x0000000000017941 */ /* 0x000fea0003800000 */
.L_x_179:
        /* <DEDUP_REMOVED lines=9> */
.L_x_182:
[----:B------:R-:W-:Y:S05]  /*5be0*/  BSYNC B1 ;  /* 0x0000000000017941 */ /* 0x000fea0003800000 */
.L_x_181:
        /* <DEDUP_REMOVED lines=10> */
.L_x_184:
[----:B------:R-:W-:Y:S05]  /*5c90*/  BSYNC B1 ;  /* 0x0000000000017941 */ /* 0x000fea0003800000 */
.L_x_183:
        /* <DEDUP_REMOVED lines=10> */
.L_x_186:
[----:B------:R-:W-:Y:S05]  /*5d40*/  BSYNC B1 ;  /* 0x0000000000017941 */ /* 0x000fea0003800000 */
.L_x_185:
        /* <DEDUP_REMOVED lines=9> */
.L_x_188:
[----:B------:R-:W-:Y:S05]  /*5de0*/  BSYNC B1 ;  /* 0x0000000000017941 */ /* 0x000fea0003800000 */
.L_x_187:
        /* <DEDUP_REMOVED lines=9> */
.L_x_190:
[----:B------:R-:W-:Y:S05]  /*5e80*/  BSYNC B1 ;  /* 0x0000000000017941 */ /* 0x000fea0003800000 */
.L_x_189:
        /* <DEDUP_REMOVED lines=10> */
.L_x_192:
[----:B------:R-:W-:Y:S05]  /*5f30*/  BSYNC B1 ;  /* 0x0000000000017941 */ /* 0x000fea0003800000 */
.L_x_191:
        /* <DEDUP_REMOVED lines=10> */
.L_x_194:
[----:B------:R-:W-:Y:S05]  /*5fe0*/  BSYNC B1 ;  /* 0x0000000000017941 */ /* 0x000fea0003800000 */
.L_x_193:
        /* <DEDUP_REMOVED lines=9> */
.L_x_196:
[----:B------:R-:W-:Y:S05]  /*6080*/  BSYNC B1 ;  /* 0x0000000000017941 */ /* 0x000fea0003800000 */
.L_x_195:
        /* <DEDUP_REMOVED lines=9> */
.L_x_198:
[----:B------:R-:W-:Y:S05]  /*6120*/  BSYNC B1 ;  /* 0x0000000000017941 */ /* 0x000fea0003800000 */
.L_x_197:
        /* <DEDUP_REMOVED lines=10> */
.L_x_200:
[----:B------:R-:W-:Y:S05]  /*61d0*/  BSYNC B1 ;  /* 0x0000000000017941 */ /* 0x000fea0003800000 */
.L_x_199:
[----:B-----5:R-:W-:Y:S01]  /*61e0*/  HADD2.F32 R9, -RZ, R104.H0_H0 ;  /* 0x20000068ff097230 */ /* 0x020fe20000004100 */
[----:B------:R-:W-:Y:S01]  /*61f0*/  ISETP.GT.AND P0, PT, R8, 0xa9, PT ;  /* 0x000000a90800780c */ /* 0x000fe20003f04270 */
[----:B------:R-:W-:Y:S01]  /*6200*/  @P2 IMAD.MOV.U32 R8, RZ, RZ, R10 ;  /* 0x000000ffff082224 */ /* 0x000fe200078e000a */
[----:B------:R-:W-:Y:S02]  /*6210*/  BSSY B1, `(.L_x_201) ;  /* 0x000000a000017945 */ /* 0x000fe40003800000 */
[----:B------:R-:W-:Y:S01]  /*6220*/  FMUL R9, R9, R114 ;  /* 0x0000007209097220 */ /* 0x000fe20000400000 */
[----:B------:R-:W-:-:S03]  /*6230*/  ISETP.GT.AND P3, PT, R3, RZ, P0 ;  /* 0x000000ff0300720c */ /* 0x000fc60000764270 */
[----:B------:R-:W-:-:S05]  /*6240*/  FFMA R9, R28, R112, R9 ;  /* 0x000000701c097223 */ /* 0x000fca0000000009 */
[----:B------:R-:W-:-:S04]  /*6250*/  F2FP.F16.F32.PACK_AB R9, RZ, R9 ;  /* 0x00000009ff09723e */ /* 0x000fc800000000ff */
[----:B0-----:R-:W-:Y:S01]  /*6260*/  PRMT R14, R9, 0x7610, R14 ;  /* 0x00007610090e7816 */ /* 0x001fe2000000000e */
[----:B------:R-:W-:-:S05]  /*6270*/  @P2 IMAD.MOV.U32 R9, RZ, RZ, R11 ;  /* 0x000000ffff092224 */ /* 0x000fca00078e000b */
[----:B------:R0:W-:Y:S01]  /*6280*/  @P2 STG.E.U16 desc[UR36][R8.64+0x150], R14 ;  /* 0x0001500e08002986 */ /* 0x0001e2000c101524 */
[----:B------:R-:W-:Y:S05]  /*6290*/  @!P3 BRA `(.L_x_202) ;  /* 0x000000000004b947 */ /* 0x000fea0003800000 */
[----:B------:R0:W5:Y:S02]  /*62a0*/  LDG.E.LTC128B.U16 R104, desc[UR36][R6.64+0x152] ;  /* 0x0001522406687981 */ /* 0x000164000c1e1520 */
.L_x_202:
[----:B------:R-:W-:Y:S05]  /*62b0*/  BSYNC B1 ;  /* 0x0000000000017941 */ /* 0x000fea0003800000 */
.L_x_201:
[----:B01-3-5:R-:W-:Y:S01]  /*62c0*/  HADD2.F32 R7, -RZ, R104.H0_H0 ;  /* 0x20000068ff077230 */ /* 0x02bfe20000004100 */
        /* <DEDUP_REMOVED lines=8> */
.L_x_204:
[----:B------:R-:W-:Y:S05]  /*6350*/  BSYNC B1 ;  /* 0x0000000000017941 */ /* 0x000fea0003800000 */
.L_x_203:
[----:B-----5:R-:W-:Y:S01]  /*6360*/  HADD2.F32 R7, -RZ, R104.H0_H0 ;  /* 0x20000068ff077230 */ /* 0x020fe20000004100 */
[----:B------:R-:W-:Y:S01]  /*6370*/  ISETP.GT.AND P0, PT, R3, 0x8, P0 ;  /* 0x000000080300780c */ /* 0x000fe20000704270 */
[----:B0-----:R-:W-:Y:S01]  /*6380*/  @P1 IMAD.MOV.U32 R6, RZ, RZ, R12 ;  /* 0x000000ffff061224 */ /* 0x001fe200078e000c */
[----:B------:R-:W-:Y:S02]  /*6390*/  BSSY B1, `(.L_x_205) ;  /* 0x0000009000017945 */ /* 0x000fe40003800000 */
[----:B------:R-:W-:-:S04]  /*63a0*/  FMUL R7, R7, R114 ;  /* 0x0000007207077220 */ /* 0x000fc80000400000 */
[----:B------:R-:W-:-:S05]  /*63b0*/  FFMA R7, R30, R112, R7 ;  /* 0x000000701e077223 */ /* 0x000fca0000000007 */
[----:B------:R-:W-:-:S04]  /*63c0*/  F2FP.F16.F32.PACK_AB R7, RZ, R7 ;  /* 0x00000007ff07723e */ /* 0x000fc800000000ff */
[----:B------:R-:W-:Y:S01]  /*63d0*/  PRMT R8, R7, 0x7610, R8 ;  /* 0x0000761007087816 */ /* 0x000fe20000000008 */
[----:B------:R-:W-:-:S05]  /*63e0*/  @P1 IMAD.MOV.U32 R7, RZ, RZ, R13 ;  /* 0x000000ffff071224 */ /* 0x000fca00078e000d */
[----:B------:R0:W-:Y:S01]  /*63f0*/  @P1 STG.E.U16 desc[UR36][R6.64+0x150], R8 ;  /* 0x0001500806001986 */ /* 0x0001e2000c101524 */
[----:B------:R-:W-:Y:S05]  /*6400*/  @!P0 BRA `(.L_x_206) ;  /* 0x0000000000048947 */ /* 0x000fea0003800000 */
[----:B------:R3:W5:Y:S02]  /*6410*/  LDG.E.LTC128B.U16 R104, desc[UR36][R4.64+0x152] ;  /* 0x0001522404687981 */ /* 0x000764000c1e1520 */
.L_x_206:
[----:B------:R-:W-:Y:S05]  /*6420*/  BSYNC B1 ;  /* 0x0000000000017941 */ /* 0x000fea0003800000 */
.L_x_205:
[----:B------:R-:W-:Y:S05]  /*6430*/  @!P0 BRA `(.L_x_207) ;  /* 0x0000001c00b08947 */ /* 0x000fea0003800000 */
[----:B-----5:R-:W-:-:S05]  /*6440*/  HADD2.F32 R3, -RZ, R104.H0_H0 ;  /* 0x20000068ff037230 */ /* 0x020fca0000004100 */
[----:B-1234-:R-:W-:-:S04]  /*6450*/  FMUL R4, R3, R114 ;  /* 0x0000007203047220 */ /* 0x01efc80000400000 */
[----:B------:R-:W-:-:S05]  /*6460*/  FFMA R4, R31, R112, R4 ;  /* 0x000000701f047223 */ /* 0x000fca0000000004 */
[----:B------:R-:W-:-:S05]  /*6470*/  F2FP.F16.F32.PACK_AB R4, RZ, R4 ;  /* 0x00000004ff04723e */ /* 0x000fca00000000ff */
[----:B------:R1:W-:Y:S01]  /*6480*/  STG.E.U16 desc[UR36][R12.64+0x152], R4 ;  /* 0x000152040c007986 */ /* 0x0003e2000c101524 */
[----:B------:R-:W-:Y:S05]  /*6490*/  BRA `(.L_x_207) ;  /* 0x0000001c00987947 */ /* 0x000fea0003800000 */
.L_x_34:
[----:B------:R-:W-:Y:S01]  /*64a0*/  ULDC.64 UR4, c[0x0][0x5c0] ;  /* 0x0001700000047ab9 */ /* 0x000fe20000000a00 */
[----:B------:R-:W-:Y:S01]  /*64b0*/  ISETP.GT.AND P3, PT, R8, 0x1, PT ;  /* 0x000000010800780c */ /* 0x000fe20003f64270 */
[-C--:B------:R-:W-:Y:S01]  /*64c0*/  FMUL R104, R104, R112.reuse ;  /* 0x0000007068687220 */ /* 0x080fe20000400000 */
[----:B------:R-:W-:Y:S01]  /*64d0*/  LEA R10, P0, R6, UR4, 0x1 ;  /* 0x00000004060a7c11 */ /* 0x000fe2000f8008ff */
[-C--:B------:R-:W-:Y:S01]  /*64e0*/  FMUL R105, R105, R112.reuse ;  /* 0x0000007069697220 */ /* 0x080fe20000400000 */
[----:B------:R-:W-:Y:S01]  /*64f0*/  SHF.L.U64.HI R5, R4, 0x4, R5 ;  /* 0x0000000404057819 */ /* 0x000fe20000010205 */
[-C--:B------:R-:W-:Y:S01]  /*6500*/  FMUL R106, R106, R112.reuse ;  /* 0x000000706a6a7220 */ /* 0x080fe20000400000 */
[----:B------:R-:W-:Y:S01]  /*6510*/  LEA.HI.X R11, R6, UR5, R115, 0x1, P0 ;  /* 0x00000005060b7c11 */ /* 0x000fe200080f0c73 */
[-C--:B------:R-:W-:Y:S01]  /*6520*/  FMUL R107, R107, R112.reuse ;  /* 0x000000706b6b7220 */ /* 0x080fe20000400000 */
[----:B------:R-:W-:Y:S01]  /*6530*/  ISETP.GT.AND P0, PT, R3, RZ, P3 ;  /* 0x000000ff0300720c */ /* 0x000fe20001f04270 */
[----:B------:R-:W-:Y:S01]  /*6540*/  FMUL R108, R108, R112 ;  /* 0x000000706c6c7220 */ /* 0x000fe20000400000 */
[----:B------:R-:W-:Y:S01]  /*6550*/  F2FP.F16.F32.PACK_AB R104, RZ, R104 ;  /* 0x00000068ff68723e */ /* 0x000fe200000000ff */
[-C--:B------:R-:W-:Y:S01]  /*6560*/  FMUL R109, R109, R112.reuse ;  /* 0x000000706d6d7220 */ /* 0x080fe20000400000 */
[----:B------:R-:W-:Y:S01]  /*6570*/  F2FP.F16.F32.PACK_AB R105, RZ, R105 ;  /* 0x00000069ff69723e */ /* 0x000fe200000000ff */
[----:B------:R-:W-:Y:S01]  /*6580*/  FMUL R110, R110, R112 ;  /* 0x000000706e6e7220 */ /* 0x000fe20000400000 */
[----:B------:R-:W-:Y:S01]  /*6590*/  LEA R4, P4, R4, R10, 0x4 ;  /* 0x0000000a04047211 */ /* 0x000fe200078820ff */
[----:B------:R-:W-:Y:S01]  /*65a0*/  @P2 STG.E.U16 desc[UR36][R10.64], R104 ;  /* 0x000000680a002986 */ /* 0x000fe2000c101524 */
[----:B------:R-:W-:Y:S01]  /*65b0*/  ISETP.GT.AND P2, PT, R8, 0x8, PT ;  /* 0x000000080800780c */ /* 0x000fe20003f44270 */
[----:B------:R-:W-:Y:S01]  /*65c0*/  FMUL R111, R111, R112 ;  /* 0x000000706f6f7220 */ /* 0x000fe20000400000 */
[----:B------:R-:W-:Y:S01]  /*65d0*/  ISETP.GT.AND P1, PT, R3, 0x8, P1 ;  /* 0x000000080300780c */ /* 0x000fe20000f24270 */
[--C-:B------:R-:W-:Y:S01]  /*65e0*/  IMAD.X R5, R5, 0x1, R11.reuse, P4 ;  /* 0x0000000105057824 */ /* 0x100fe200020e060b */
[C---:B------:R-:W-:Y:S01]  /*65f0*/  ISETP.GT.AND P5, PT, R3.reuse, RZ, P2 ;  /* 0x000000ff0300720c */ /* 0x040fe200017a4270 */
[--C-:B------:R-:W-:Y:S01]  /*6600*/  @P0 IMAD.MOV.U32 R6, RZ, RZ, R10.reuse ;  /* 0x000000ffff060224 */ /* 0x100fe200078e000a */
[----:B------:R-:W-:Y:S01]  /*6610*/  ISETP.GT.AND P3, PT, R3, 0x8, P3 ;  /* 0x000000080300780c */ /* 0x000fe20001f64270 */
[--C-:B------:R-:W-:Y:S01]  /*6620*/  @P0 IMAD.MOV.U32 R7, RZ, RZ, R11.reuse ;  /* 0x000000ffff070224 */ /* 0x100fe200078e000b */
[----:B------:R-:W-:Y:S01]  /*6630*/  F2FP.F16.F32.PACK_AB R106, RZ, R106 ;  /* 0x0000006aff6a723e */ /* 0x000fe200000000ff */
[-C--:B------:R-:W-:Y:S01]  /*6640*/  FMUL R96, R96, R112.reuse ;  /* 0x0000007060607220 */ /* 0x080fe20000400000 */
[----:B------:R-:W-:Y:S01]  /*6650*/  F2FP.F16.F32.PACK_AB R107, RZ, R107 ;  /* 0x0000006bff6b723e */ /* 0x000fe200000000ff */
[-C--:B------:R-:W-:Y:S01]  /*6660*/  FMUL R97, R97, R112.reuse ;  /* 0x0000007061617220 */ /* 0x080fe20000400000 */
[----:B------:R0:W-:Y:S01]  /*6670*/  @P0 STG.E.U16 desc[UR36][R6.64+0x2], R105 ;  /* 0x0000026906000986 */ /* 0x0001e2000c101524 */
[----:B------:R-:W-:Y:S01]  /*6680*/  ISETP.GT.AND P0, PT, R8, 0x9, PT ;  /* 0x000000090800780c */ /* 0x000fe20003f04270 */
[----:B------:R-:W-:Y:S01]  /*6690*/  FMUL R98, R98, R112 ;  /* 0x0000007062627220 */ /* 0x000fe20000400000 */
[----:B------:R-:W-:Y:S01]  /*66a0*/  F2FP.F16.F32.PACK_AB R108, RZ, R108 ;  /* 0x0000006cff6c723e */ /* 0x000fe200000000ff */
[----:B------:R-:W-:Y:S01]  /*66b0*/  @P1 STG.E.U16 desc[UR36][R4.64], R106 ;  /* 0x0000006a04001986 */ /* 0x000fe2000c101524 */
[----:B------:R-:W-:Y:S01]  /*66c0*/  ISETP.GT.AND P4, PT, R3, RZ, P0 ;  /* 0x000000ff0300720c */ /* 0x000fe20000784270 */
[-C--:B------:R-:W-:Y:S01]  /*66d0*/  FMUL R99, R99, R112.reuse ;  /* 0x0000007063637220 */ /* 0x080fe20000400000 */
[----:B------:R-:W-:Y:S01]  /*66e0*/  ISETP.GT.AND P1, PT, R8, 0x10, PT ;  /* 0x000000100800780c */ /* 0x000fe20003f24270 */
[----:B------:R-:W-:Y:S01]  /*66f0*/  @P3 STG.E.U16 desc[UR36][R4.64+0x2], R107 ;  /* 0x0000026b04003986 */ /* 0x000fe2000c101524 */
[----:B------:R-:W-:Y:S01]  /*6700*/  F2FP.F16.F32.PACK_AB R109, RZ, R109 ;  /* 0x0000006dff6d723e */ /* 0x000fe200000000ff */
[-C--:B------:R-:W-:Y:S01]  /*6710*/  FMUL R100, R100, R112.reuse ;  /* 0x0000007064647220 */ /* 0x080fe20000400000 */
[C---:B------:R-:W-:Y:S01]  /*6720*/  ISETP.GT.AND P2, PT, R3.reuse, 0x8, P2 ;  /* 0x000000080300780c */ /* 0x040fe20001744270 */
[--C-:B0-----:R-:W-:Y:S01]  /*6730*/  @P5 IMAD.MOV.U32 R6, RZ, RZ, R10.reuse ;  /* 0x000000ffff065224 */ /* 0x101fe200078e000a */
[----:B------:R-:W-:Y:S01]  /*6740*/  ISETP.GT.AND P3, PT, R3, 0x8, P0 ;  /* 0x000000080300780c */ /* 0x000fe20000764270 */
[--C-:B------:R-:W-:Y:S01]  /*6750*/  @P5 IMAD.MOV.U32 R7, RZ, RZ, R11.reuse ;  /* 0x000000ffff075224 */ /* 0x100fe200078e000b */
[----:B------:R-:W-:Y:S01]  /*6760*/  ISETP.GT.AND P0, PT, R8, 0x11, PT ;  /* 0x000000110800780c */ /* 0x000fe20003f04270 */
[----:B------:R-:W-:Y:S01]  /*6770*/  FMUL R101, R101, R112 ;  /* 0x0000007065657220 */ /* 0x000fe20000400000 */
[----:B------:R-:W-:Y:S01]  /*6780*/  F2FP.F16.F32.PACK_AB R110, RZ, R110 ;  /* 0x0000006eff6e723e */ /* 0x000fe200000000ff */
[-C--:B------:R-:W-:Y:S01]  /*6790*/  FMUL R102, R102, R112.reuse ;  /* 0x0000007066667220 */ /* 0x080fe20000400000 */
[----:B------:R0:W-:Y:S01]  /*67a0*/  @P5 STG.E.U16 desc[UR36][R6.64+0x10], R108 ;  /* 0x0000106c06005986 */ /* 0x0001e2000c101524 */
[----:B------:R-:W-:Y:S01]  /*67b0*/  ISETP.GT.AND P5, PT, R3, RZ, P1 ;  /* 0x000000ff0300720c */ /* 0x000fe20000fa4270 */
[-C--:B------:R-:W-:Y:S01]  /*67c0*/  FMUL R103, R103, R112.reuse ;  /* 0x0000007067677220 */ /* 0x080fe20000400000 */
[----:B------:R-:W-:Y:S01]  /*67d0*/  F2FP.F16.F32.PACK_AB R111, RZ, R111 ;  /* 0x0000006fff6f723e */ /* 0x000fe200000000ff */
[----:B------:R-:W-:Y:S01]  /*67e0*/  FMUL R88, R88, R112 ;  /* 0x0000007058587220 */ /* 0x000fe20000400000 */
[----:B------:R-:W-:Y:S01]  /*67f0*/  F2FP.F16.F32.PACK_AB R96, RZ, R96 ;  /* 0x00000060ff60723e */ /* 0x000fe200000000ff */
[-C--:B------:R-:W-:Y:S01]  /*6800*/  FMUL R89, R89, R112.reuse ;  /* 0x0000007059597220 */ /* 0x080fe20000400000 */
[----:B------:R-:W-:Y:S01]  /*6810*/  F2FP.F16.F32.PACK_AB R97, RZ, R97 ;  /* 0x00000061ff61723e */ /* 0x000fe200000000ff */
[-C--:B------:R-:W-:Y:S01]  /*6820*/  FMUL R90, R90, R112.reuse ;  /* 0x000000705a5a7220 */ /* 0x080fe20000400000 */
[----:B------:R-:W-:Y:S01]  /*6830*/  ISETP.GT.AND P1, PT, R3, 0x8, P1 ;  /* 0x000000080300780c */ /* 0x000fe20000f24270 */
[----:B------:R-:W-:Y:S01]  /*6840*/  FMUL R91, R91, R112 ;  /* 0x000000705b5b7220 */ /* 0x000fe20000400000 */
[----:B------:R-:W-:Y:S01]  /*6850*/  F2FP.F16.F32.PACK_AB R98, RZ, R98 ;  /* 0x00000062ff62723e */ /* 0x000fe200000000ff */
[--C-:B0-----:R-:W-:Y:S01]  /*6860*/  @P4 IMAD.MOV.U32 R6, RZ, RZ, R10.reuse ;  /* 0x000000ffff064224 */ /* 0x101fe200078e000a */
[----:B------:R-:W-:Y:S01]  /*6870*/  F2FP.F16.F32.PACK_AB R99, RZ, R99 ;  /* 0x00000063ff63723e */ /* 0x000fe200000000ff */
[--C-:B------:R-:W-:Y:S01]  /*6880*/  @P4 IMAD.MOV.U32 R7, RZ, RZ, R11.reuse ;  /* 0x000000ffff074224 */ /* 0x100fe200078e000b */
[----:B------:R-:W-:Y:S01]  /*6890*/  F2FP.F16.F32.PACK_AB R100, RZ, R100 ;  /* 0x00000064ff64723e */ /* 0x000fe200000000ff */
[-C--:B------:R-:W-:Y:S01]  /*68a0*/  FMUL R92, R92, R112.reuse ;  /* 0x000000705c5c7220 */ /* 0x080fe20000400000 */
[----:B------:R-:W-:Y:S01]  /*68b0*/  F2FP.F16.F32.PACK_AB R101, RZ, R101 ;  /* 0x00000065ff65723e */ /* 0x000fe200000000ff */
[-C--:B------:R-:W-:Y:S01]  /*68c0*/  FMUL R93, R93, R112.reuse ;  /* 0x000000705d5d7220 */ /* 0x080fe20000400000 */
[----:B------:R0:W-:Y:S01]  /*68d0*/  @P4 STG.E.U16 desc[UR36][R6.64+0x12], R109 ;  /* 0x0000126d06004986 */ /* 0x0001e2000c101524 */
[----:B------:R-:W-:Y:S01]  /*68e0*/  ISETP.GT.AND P4, PT, R3, RZ, P0 ;  /* 0x000000ff0300720c */ /* 0x000fe20000784270 */
[----:B------:R-:W-:Y:S01]  /*68f0*/  FMUL R94, R94, R112 ;  /* 0x000000705e5e7220 */ /* 0x000fe20000400000 */
[----:B------:R-:W-:Y:S01]  /*6900*/  F2FP.F16.F32.PACK_AB R102, RZ, R102 ;  /* 0x00000066ff66723e */ /* 0x000fe200000000ff */
[----:B------:R-:W-:Y:S01]  /*6910*/  @P2 STG.E.U16 desc[UR36][R4.64+0x10], R110 ;  /* 0x0000106e04002986 */ /* 0x000fe2000c101524 */
[----:B------:R-:W-:Y:S01]  /*6920*/  ISETP.GT.AND P2, PT, R8, 0x18, PT ;  /* 0x000000180800780c */ /* 0x000fe20003f44270 */
[-C--:B------:R-:W-:Y:S01]  /*6930*/  FMUL R95, R95, R112.reuse ;  /* 0x000000705f5f7220 */ /* 0x080fe20000400000 */
[----:B------:R-:W-:Y:S01]  /*6940*/  F2FP.F16.F32.PACK_AB R103, RZ, R103 ;  /* 0x00000067ff67723e */ /* 0x000fe200000000ff */
[----:B------:R-:W-:Y:S01]  /*6950*/  @P3 STG.E.U16 desc[UR36][R4.64+0x12], R111 ;  /* 0x0000126f04003986 */ /* 0x000fe2000c101524 */
[----:B------:R-:W-:Y:S01]  /*6960*/  ISETP.GT.AND P3, PT, R3, 0x8, P0 ;  /* 0x000000080300780c */ /* 0x000fe20000764270 */
[----:B------:R-:W-:Y:S01]  /*6970*/  FMUL R80, R80, R112 ;  /* 0x0000007050507220 */ /* 0x000fe20000400000 */
[----:B------:R-:W-:Y:S01]  /*6980*/  ISETP.GT.AND P0, PT, R8, 0x19, PT ;  /* 0x000000190800780c */ /* 0x000fe20003f04270 */
[--C-:B0-----:R-:W-:Y:S01]  /*6990*/  @P5 IMAD.MOV.U32 R6, RZ, RZ, R10.reuse ;  /* 0x000000ffff065224 */ /* 0x101fe200078e000a */
[----:B------:R-:W-:Y:S01]  /*69a0*/  F2FP.F16.F32.PACK_AB R88, RZ, R88 ;  /* 0x00000058ff58723e */ /* 0x000fe200000000ff */
[--C-:B------:R-:W-:Y:S01]  /*69b0*/  @P5 IMAD.MOV.U32 R7, RZ, RZ, R11.reuse ;  /* 0x000000ffff075224 */ /* 0x100fe200078e000b */
[----:B------:R-:W-:Y:S01]  /*69c0*/  F2FP.F16.F32.PACK_AB R89, RZ, R89 ;  /* 0x00000059ff59723e */ /* 0x000fe200000000ff */
        /* <DEDUP_REMOVED lines=11> */
[----:B------:R-:W-:Y:S01]  /*6a80*/  FMUL R86, R86, R112 ;  /* 0x0000007056567220 */ /* 0x000fe20000400000 */
[----:B------:R-:W-:Y:S01]  /*6a90*/  F2FP.F16.F32.PACK_AB R94, RZ, R94 ;  /* 0x0000005eff5e723e */ /* 0x000fe200000000ff */
[----:B------:R-:W-:Y:S01]  /*6aa0*/  FMUL R87, R87, R112 ;  /* 0x0000007057577220 */ /* 0x000fe20000400000 */
[----:B------:R-:W-:Y:S01]  /*6ab0*/  F2FP.F16.F32.PACK_AB R95, RZ, R95 ;  /* 0x0000005fff5f723e */ /* 0x000fe200000000ff */
        /* <DEDUP_REMOVED lines=8> */
[C---:B------:R-:W-:Y:S01]  /*6b40*/  ISETP.GT.AND P4, PT, R3.reuse, RZ, P0 ;  /* 0x000000ff0300720c */ /* 0x040fe20000784270 */
[-C--:B------:R-:W-:Y:S01]  /*6b50*/  FMUL R74, R74, R112.reuse ;  /* 0x000000704a4a7220 */ /* 0x080fe20000400000 */
[----:B------:R-:W-:Y:S01]  /*6b60*/  F2FP.F16.F32.PACK_AB R83, RZ, R83 ;  /* 0x00000053ff53723e */ /* 0x000fe200000000ff */
[----:B------:R-:W-:Y:S01]  /*6b70*/  @P1 STG.E.U16 desc[UR36][R4.64+0x20], R98 ;  /* 0x0000206204001986 */ /* 0x000fe2000c101524 */
[----:B------:R-:W-:Y:S01]  /*6b80*/  ISETP.GT.AND P1, PT, R3, 0x8, P2 ;  /* 0x000000080300780c */ /* 0x000fe20001724270 */
[-C--:B------:R-:W-:Y:S01]  /*6b90*/  FMUL R75, R75, R112.reuse ;  /* 0x000000704b4b7220 */ /* 0x080fe20000400000 */
[----:B------:R-:W-:Y:S01]  /*6ba0*/  ISETP.GT.AND P2, PT, R8, 0x20, PT ;  /* 0x000000200800780c */ /* 0x000fe20003f44270 */
        /* <DEDUP_REMOVED lines=156> */
[----:B0-----:R-:W-:Y:S01]  /*7570*/  @P5 IMAD.MOV.U32 R6, RZ, RZ, R10 ;  /* 0x000000ffff065224 */ /* 0x001fe200078e000a */
[----:B------:R-:W-:Y:S01]  /*7580*/  F2FP.F16.F32.PACK_AB R36, RZ, R36 ;  /* 0x00000024ff24723e */ /* 0x000fe200000000ff */
[----:B------:R-:W-:Y:S01]  /*7590*/  @P5 IMAD.MOV.U32 R7, RZ, RZ, R11 ;  /* 0x000000ffff075224 */ /* 0x000fe200078e000b */
[----:B------:R-:W-:Y:S01]  /*75a0*/  F2FP.F16.F32.PACK_AB R37, RZ, R37 ;  /* 0x00000025ff25723e */ /* 0x000fe200000000ff */
[----:B------:R-:W-:Y:S01]  /*75b0*/  FMUL R29, R29, R112 ;  /* 0x000000701d1d7220 */ /* 0x000fe20000400000 */
[----:B------:R-:W-:Y:S01]  /*75c0*/  F2FP.F16.F32.PACK_AB R38, RZ, R38 ;  /* 0x00000026ff26723e */ /* 0x000fe200000000ff */
[-C--:B------:R-:W-:Y:S01]  /*75d0*/  FMUL R30, R30, R112.reuse ;  /* 0x000000701e1e7220 */ /* 0x080fe20000400000 */
[----:B------:R0:W-:Y:S01]  /*75e0*/  @P5 STG.E.U16 desc[UR36][R6.64+0x70], R84 ;  /* 0x0000705406005986 */ /* 0x0001e2000c101524 */
[----:B------:R-:W-:Y:S01]  /*75f0*/  ISETP.GT.AND P5, PT, R3, RZ, P2 ;  /* 0x000000ff0300720c */ /* 0x000fe200017a4270 */
[----:B------:R-:W-:Y:S01]  /*7600*/  FMUL R31, R31, R112 ;  /* 0x000000701f1f7220 */ /* 0x000fe20000400000 */
[----:B------:R-:W-:-:S02]  /*7610*/  F2FP.F16.F32.PACK_AB R39, RZ, R39 ;  /* 0x00000027ff27723e */ /* 0x000fc400000000ff */
[----:B------:R-:W-:Y:S02]  /*7620*/  F2FP.F16.F32.PACK_AB R24, RZ, R24 ;  /* 0x00000018ff18723e */ /* 0x000fe400000000ff */
[----:B------:R-:W-:Y:S02]  /*7630*/  F2FP.F16.F32.PACK_AB R25, RZ, R25 ;  /* 0x00000019ff19723e */ /* 0x000fe400000000ff */
[----:B------:R-:W-:Y:S02]  /*7640*/  F2FP.F16.F32.PACK_AB R26, RZ, R26 ;  /* 0x0000001aff1a723e */ /* 0x000fe400000000ff */
[----:B------:R-:W-:Y:S01]  /*7650*/  F2FP.F16.F32.PACK_AB R27, RZ, R27 ;  /* 0x0000001bff1b723e */ /* 0x000fe200000000ff */
[----:B0-----:R-:W-:Y:S01]  /*7660*/  @P4 IMAD.MOV.U32 R6, RZ, RZ, R10 ;  /* 0x000000ffff064224 */ /* 0x001fe200078e000a */
[----:B------:R-:W-:Y:S01]  /*7670*/  F2FP.F16.F32.PACK_AB R28, RZ, R28 ;  /* 0x0000001cff1c723e */ /* 0x000fe200000000ff */
[----:B------:R-:W-:Y:S01]  /*7680*/  @P4 IMAD.MOV.U32 R7, RZ, RZ, R11 ;  /* 0x000000ffff074224 */ /* 0x000fe200078e000b */
[----:B------:R-:W-:-:S02]  /*7690*/  F2FP.F16.F32.PACK_AB R29, RZ, R29 ;  /* 0x0000001dff1d723e */ /* 0x000fc400000000ff */
[----:B------:R-:W-:Y:S02]  /*76a0*/  F2FP.F16.F32.PACK_AB R30, RZ, R30 ;  /* 0x0000001eff1e723e */ /* 0x000fe400000000ff */
[----:B------:R0:W-:Y:S01]  /*76b0*/  @P4 STG.E.U16 desc[UR36][R6.64+0x72], R85 ;  /* 0x0000725506004986 */ /* 0x0001e2000c101524 */
[C---:B------:R-:W-:Y:S02]  /*76c0*/  ISETP.GT.AND P4, PT, R3.reuse, RZ, P0 ;  /* 0x000000ff0300720c */ /* 0x040fe40000784270 */
[----:B------:R-:W-:Y:S01]  /*76d0*/  F2FP.F16.F32.PACK_AB R31, RZ, R31 ;  /* 0x0000001fff1f723e */ /* 0x000fe200000000ff */
[----:B------:R-:W-:Y:S01]  /*76e0*/  @P1 STG.E.U16 desc[UR36][R4.64+0x70], R86 ;  /* 0x0000705604001986 */ /* 0x000fe2000c101524 */
[C---:B------:R-:W-:Y:S02]  /*76f0*/  ISETP.GT.AND P1, PT, R3.reuse, 0x8, P2 ;  /* 0x000000080300780c */ /* 0x040fe40001724270 */
[----:B------:R-:W-:Y:S01]  /*7700*/  ISETP.GT.AND P2, PT, R8, 0x48, PT ;  /* 0x000000480800780c */ /* 0x000fe20003f44270 */
[----:B------:R-:W-:Y:S01]  /*7710*/  @P3 STG.E.U16 desc[UR36][R4.64+0x72], R87 ;  /* 0x0000725704003986 */ /* 0x000fe2000c101524 */
[----:B------:R-:W-:-:S02]  /*7720*/  ISETP.GT.AND P3, PT, R3, 0x8, P0 ;  /* 0x000000080300780c */ /* 0x000fc40000764270 */
[----:B------:R-:W-:Y:S01]  /*7730*/  ISETP.GT.AND P0, PT, R8, 0x49, PT ;  /* 0x000000490800780c */ /* 0x000fe20003f04270 */
[----:B0-----:R-:W-:Y:S02]  /*7740*/  @P5 IMAD.MOV.U32 R6, RZ, RZ, R10 ;  /* 0x000000ffff065224 */ /* 0x001fe400078e000a */
[----:B------:R-:W-:-:S05]  /*7750*/  @P5 IMAD.MOV.U32 R7, RZ, RZ, R11 ;  /* 0x000000ffff075224 */ /* 0x000fca00078e000b */
[----:B------:R0:W-:Y:S01]  /*7760*/  @P5 STG.E.U16 desc[UR36][R6.64+0x80], R72 ;  /* 0x0000804806005986 */ /* 0x0001e2000c101524 */
[----:B------:R-:W-:Y:S01]  /*7770*/  ISETP.GT.AND P5, PT, R3, RZ, P2 ;  /* 0x000000ff0300720c */ /* 0x000fe200017a4270 */
[----:B0-----:R-:W-:Y:S02]  /*7780*/  @P4 IMAD.MOV.U32 R6, RZ, RZ, R10 ;  /* 0x000000ffff064224 */ /* 0x001fe400078e000a */
[----:B------:R-:W-:-:S05]  /*7790*/  @P4 IMAD.MOV.U32 R7, RZ, RZ, R11 ;  /* 0x000000ffff074224 */ /* 0x000fca00078e000b */
[----:B------:R0:W-:Y:S01]  /*77a0*/  @P4 STG.E.U16 desc[UR36][R6.64+0x82], R73 ;  /* 0x0000824906004986 */ /* 0x0001e2000c101524 */
[----:B------:R-:W-:-:S03]  /*77b0*/  ISETP.GT.AND P4, PT, R3, RZ, P0 ;  /* 0x000000ff0300720c */ /* 0x000fc60000784270 */
[----:B------:R-:W-:Y:S01]  /*77c0*/  @P1 STG.E.U16 desc[UR36][R4.64+0x80], R74 ;  /* 0x0000804a04001986 */ /* 0x000fe2000c101524 */
[C---:B------:R-:W-:Y:S02]  /*77d0*/  ISETP.GT.AND P1, PT, R3.reuse, 0x8, P2 ;  /* 0x000000080300780c */ /* 0x040fe40001724270 */
[C---:B------:R-:W-:Y:S01]  /*77e0*/  ISETP.GT.AND P2, PT, R8.reuse, 0x50, PT ;  /* 0x000000500800780c */ /* 0x040fe20003f44270 */
[----:B------:R-:W-:Y:S01]  /*77f0*/  @P3 STG.E.U16 desc[UR36][R4.64+0x82], R75 ;  /* 0x0000824b04003986 */ /* 0x000fe2000c101524 */
[----:B------:R-:W-:Y:S02]  /*7800*/  ISETP.GT.AND P3, PT, R3, 0x8, P0 ;  /* 0x000000080300780c */ /* 0x000fe40000764270 */
        /* <DEDUP_REMOVED lines=102> */
[C---:B------:R-:W-:Y:S02]  /*7e70*/  ISETP.GT.AND P5, PT, R3.reuse, RZ, P2 ;  /* 0x000000ff0300720c */ /* 0x040fe400017a4270 */
[----:B------:R-:W-:Y:S01]  /*7e80*/  ISETP.GT.AND P2, PT, R3, 0x8, P2 ;  /* 0x000000080300780c */ /* 0x000fe20001744270 */
[----:B0-----:R-:W-:Y:S02]  /*7e90*/  @P4 IMAD.MOV.U32 R6, RZ, RZ, R10 ;  /* 0x000000ffff064224 */ /* 0x001fe400078e000a */
[----:B------:R-:W-:-:S05]  /*7ea0*/  @P4 IMAD.MOV.U32 R7, RZ, RZ, R11 ;  /* 0x000000ffff074224 */ /* 0x000fca00078e000b */
[----:B------:R0:W-:Y:S01]  /*7eb0*/  @P4 STG.E.U16 desc[UR36][R6.64+0x102], R41 ;  /* 0x0001022906004986 */ /* 0x0001e2000c101524 */
[C---:B------:R-:W-:Y:S02]  /*7ec0*/  ISETP.GT.AND P4, PT, R3.reuse, RZ, P0 ;  /* 0x000000ff0300720c */ /* 0x040fe40000784270 */
[----:B------:R-:W-:Y:S01]  /*7ed0*/  ISETP.GT.AND P0, PT, R3, 0x8, P0 ;  /* 0x000000080300780c */ /* 0x000fe20000704270 */
[----:B------:R-:W-:Y:S01]  /*7ee0*/  @P1 STG.E.U16 desc[UR36][R4.64+0x100], R42 ;  /* 0x0001002a04001986 */ /* 0x000fe2000c101524 */
[----:B------:R-:W-:-:S03]  /*7ef0*/  ISETP.GT.AND P1, PT, R8, 0x91, PT ;  /* 0x000000910800780c */ /* 0x000fc60003f24270 */
[----:B------:R-:W-:Y:S01]  /*7f00*/  @P3 STG.E.U16 desc[UR36][R4.64+0x102], R43 ;  /* 0x0001022b04003986 */ /* 0x000fe2000c101524 */
        /* <DEDUP_REMOVED lines=9> */
[----:B------:R-:W-:Y:S04]  /*7fa0*/  @P2 STG.E.U16 desc[UR36][R4.64+0x110], R46 ;  /* 0x0001102e04002986 */ /* 0x000fe8000c101524 */
[----:B------:R-:W-:Y:S01]  /*7fb0*/  @P0 STG.E.U16 desc[UR36][R4.64+0x112], R47 ;  /* 0x0001122f04000986 */ /* 0x000fe2000c101524 */
[----:B------:R-:W-:Y:S01]  /*7fc0*/  ISETP.GT.AND P0, PT, R3, 0x8, P3 ;  /* 0x000000080300780c */ /* 0x000fe20001f04270 */
[----:B0-----:R-:W-:Y:S02]  /*7fd0*/  @P5 IMAD.MOV.U32 R6, RZ, RZ, R10 ;  /* 0x000000ffff065224 */ /* 0x001fe400078e000a */
[----:B------:R-:W-:-:S05]  /*7fe0*/  @P5 IMAD.MOV.U32 R7, RZ, RZ, R11 ;  /* 0x000000ffff075224 */ /* 0x000fca00078e000b */
[----:B------:R0:W-:Y:S01]  /*7ff0*/  @P5 STG.E.U16 desc[UR36][R6.64+0x120], R32 ;  /* 0x0001202006005986 */ /* 0x0001e2000c101524 */
[----:B------:R-:W-:Y:S02]  /*8000*/  ISETP.GT.AND P5, PT, R3, 0x8, P1 ;  /* 0x000000080300780c */ /* 0x000fe40000fa4270 */
[----:B------:R-:W-:-:S04]  /*8010*/  ISETP.GT.AND P1, PT, R8, 0x99, PT ;  /* 0x000000990800780c */ /* 0x000fc80003f24270 */
[----:B------:R-:W-:Y:S01]  /*8020*/  ISETP.GT.AND P3, PT, R3, RZ, P1 ;  /* 0x000000ff0300720c */ /* 0x000fe20000f64270 */
[----:B0-----:R-:W-:Y:S02]  /*8030*/  @P4 IMAD.MOV.U32 R6, RZ, RZ, R10 ;  /* 0x000000ffff064224 */ /* 0x001fe400078e000a */
[----:B------:R-:W-:-:S05]  /*8040*/  @P4 IMAD.MOV.U32 R7, RZ, RZ, R11 ;  /* 0x000000ffff074224 */ /* 0x000fca00078e000b */
[----:B------:R0:W-:Y:S01]  /*8050*/  @P4 STG.E.U16 desc[UR36][R6.64+0x122], R33 ;  /* 0x0001222106004986 */ /* 0x0001e2000c101524 */
[----:B------:R-:W-:-:S03]  /*8060*/  ISETP.GT.AND P4, PT, R8, 0x98, PT ;  /* 0x000000980800780c */ /* 0x000fc60003f84270 */
[----:B------:R-:W-:Y:S01]  /*8070*/  @P0 STG.E.U16 desc[UR36][R4.64+0x120], R34 ;  /* 0x0001202204000986 */ /* 0x000fe2000c101524 */
[C---:B------:R-:W-:Y:S02]  /*8080*/  ISETP.GT.AND P2, PT, R3.reuse, RZ, P4 ;  /* 0x000000ff0300720c */ /* 0x040fe40002744270 */
[C---:B------:R-:W-:Y:S01]  /*8090*/  ISETP.GT.AND P4, PT, R3.reuse, 0x8, P4 ;  /* 0x000000080300780c */ /* 0x040fe20002784270 */
[----:B------:R-:W-:Y:S01]  /*80a0*/  @P5 STG.E.U16 desc[UR36][R4.64+0x122], R35 ;  /* 0x0001222304005986 */ /* 0x000fe2000c101524 */
[----:B------:R-:W-:Y:S02]  /*80b0*/  ISETP.GT.AND P5, PT, R3, 0x8, P1 ;  /* 0x000000080300780c */ /* 0x000fe40000fa4270 */
[C---:B------:R-:W-:Y:S02]  /*80c0*/  ISETP.GT.AND P0, PT, R8.reuse, 0xa1, PT ;  /* 0x000000a10800780c */ /* 0x040fe40003f04270 */
[----:B------:R-:W-:-:S05]  /*80d0*/  ISETP.GT.AND P1, PT, R8, 0xa9, PT ;  /* 0x000000a90800780c */ /* 0x000fca0003f24270 */
[----:B0-----:R-:W-:Y:S02]  /*80e0*/  @P2 IMAD.MOV.U32 R6, RZ, RZ, R10 ;  /* 0x000000ffff062224 */ /* 0x001fe400078e000a */
[----:B------:R-:W-:-:S05]  /*80f0*/  @P2 IMAD.MOV.U32 R7, RZ, RZ, R11 ;  /* 0x000000ffff072224 */ /* 0x000fca00078e000b */
[----:B------:R0:W-:Y:S01]  /*8100*/  @P2 STG.E.U16 desc[UR36][R6.64+0x130], R36 ;  /* 0x0001302406002986 */ /* 0x0001e2000c101524 */
[----:B------:R-:W-:Y:S01]  /*8110*/  ISETP.GT.AND P2, PT, R8, 0xa8, PT ;  /* 0x000000a80800780c */ /* 0x000fe20003f44270 */
        /* <DEDUP_REMOVED lines=8> */
[C---:B------:R-:W-:Y:S02]  /*81a0*/  ISETP.GT.AND P5, PT, R3.reuse, RZ, P0 ;  /* 0x000000ff0300720c */ /* 0x040fe400007a4270 */
[----:B------:R-:W-:-:S07]  /*81b0*/  ISETP.GT.AND P0, PT, R3, 0x8, P0 ;  /* 0x000000080300780c */ /* 0x000fce0000704270 */
        /* <DEDUP_REMOVED lines=10> */
[----:B------:R-:W-:Y:S04]  /*8260*/  @P3 STG.E.U16 desc[UR36][R4.64+0x140], R26 ;  /* 0x0001401a04003986 */ /* 0x000fe8000c101524 */
[----:B------:R-:W-:Y:S06]  /*8270*/  @P0 STG.E.U16 desc[UR36][R4.64+0x142], R27 ;  /* 0x0001421b04000986 */ /* 0x000fec000c101524 */
[----:B0-----:R-:W-:-:S02]  /*8280*/  @P5 IMAD.MOV.U32 R6, RZ, RZ, R10 ;  /* 0x000000ffff065224 */ /* 0x001fc400078e000a */
[----:B------:R-:W-:-:S05]  /*8290*/  @P5 IMAD.MOV.U32 R7, RZ, RZ, R11 ;  /* 0x000000ffff075224 */ /* 0x000fca00078e000b */
[----:B------:R0:W-:Y:S04]  /*82a0*/  @P5 STG.E.U16 desc[UR36][R6.64+0x150], R28 ;  /* 0x0001501c06005986 */ /* 0x0001e8000c101524 */
[----:B------:R1:W-:Y:S04]  /*82b0*/  @P4 STG.E.U16 desc[UR36][R10.64+0x152], R29 ;  /* 0x0001521d0a004986 */ /* 0x0003e8000c101524 */
[----:B------:R1:W-:Y:S01]  /*82c0*/  @P2 STG.E.U16 desc[UR36][R4.64+0x150], R30 ;  /* 0x0001501e04002986 */ /* 0x0003e2000c101524 */
[----:B0-----:R-:W-:Y:S02]  /*82d0*/  @P1 IMAD.MOV.U32 R6, RZ, RZ, R4 ;  /* 0x000000ffff061224 */ /* 0x001fe400078e0004 */
[----:B------:R-:W-:-:S05]  /*82e0*/  @P1 IMAD.MOV.U32 R7, RZ, RZ, R5 ;  /* 0x000000ffff071224 */ /* 0x000fca00078e0005 */
[----:B------:R1:W-:Y:S02]  /*82f0*/  @P1 STG.E.U16 desc[UR36][R6.64+0x152], R31 ;  /* 0x0001521f06001986 */ /* 0x0003e4000c101524 */
.L_x_207:
[----:B------:R-:W-:Y:S05]  /*8300*/  BSYNC B0 ;  /* 0x0000000000007941 */ /* 0x000fea0003800000 */
.L_x_33:
[----:B------:R-:W-:Y:S01]  /*8310*/  ULDC UR4, c[0x0][0xc] ;  /* 0x0000030000047ab9 */ /* 0x000fe20000000800 */
[----:B------:R-:W-:Y:S01]  /*8320*/  ULDC UR5, c[0x0][0x10] ;  /* 0x0000040000057ab9 */ /* 0x000fe20000000800 */
[----:B------:R-:W0:Y:S01]  /*8330*/  LDC R3, c[0x0][0x14] ;  /* 0x00000500ff037b82 */ /* 0x000e220000000800 */
[----:B------:R-:W-:Y:S01]  /*8340*/  UIMAD.WIDE.U32 UR4, UR4, UR5, URZ ;  /* 0x00000005040472a5 */ /* 0x000fe2000f8e003f */
[----:B------:R-:W-:Y:S02]  /*8350*/  IMAD.MOV.U32 R116, RZ, RZ, -0x1 ;  /* 0xffffffffff747424 */ /* 0x000fe400078e00ff */
[----:B------:R-:W-:-:S03]  /*8360*/  IMAD.MOV.U32 R113, RZ, RZ, -0x1 ;  /* 0xffffffffff717424 */ /* 0x000fc600078e00ff */
[----:B0-----:R-:W-:-:S04]  /*8370*/  IMAD.WIDE.U32 R16, R3, UR4, R16 ;  /* 0x0000000403107c25 */ /* 0x001fc8000f8e0010 */
[----:B------:R-:W-:Y:S01]  /*8380*/  IMAD R3, R3, UR5, RZ ;  /* 0x0000000503037c24 */ /* 0x000fe2000f8e02ff */
[----:B------:R-:W-:Y:S02]  /*8390*/  ULDC.64 UR4, c[0x0][0x650] ;  /* 0x0001940000047ab9 */ /* 0x000fe40000000a00 */
[----:B------:R-:W-:Y:S01]  /*83a0*/  ISETP.GE.U32.AND P0, PT, R16, UR4, PT ;  /* 0x0000000410007c0c */ /* 0x000fe2000bf06070 */
[--C-:B------:R-:W-:Y:S01]  /*83b0*/  IMAD.IADD R17, R17, 0x1, R3.reuse ;  /* 0x0000000111117824 */ /* 0x100fe200078e0203 */
[----:B------:R-:W-:-:S04]  /*83c0*/  PRMT R3, RZ, 0x7610, R3 ;  /* 0x00007610ff037816 */ /* 0x000fc80000000003 */
[----:B------:R-:W-:-:S13]  /*83d0*/  ISETP.GE.U32.AND.EX P0, PT, R17, UR5, PT, P0 ;  /* 0x0000000511007c0c */ /* 0x000fda000bf06100 */
[----:B------:R-:W-:Y:S05]  /*83e0*/  @P0 BRA `(.L_x_208) ;  /* 0x0000000400640947 */ /* 0x000fea0003800000 */
[----:B-1----:R-:W0:Y:S01]  /*83f0*/  S2R R12, SR_CTAID.X ;  /* 0x00000000000c7919 */ /* 0x002e220000002500 */
[----:B------:R-:W1:Y:S01]  /*8400*/  LDC.64 R10, c[0x0][0x628] ;  /* 0x00018a00ff0a7b82 */ /* 0x000e620000000a00 */
[----:B------:R-:W-:Y:S01]  /*8410*/  ULDC UR4, c[0x0][0x150] ;  /* 0x0000540000047ab9 */ /* 0x000fe20000000800 */
[----:B------:R-:W-:Y:S01]  /*8420*/  IMAD.MOV.U32 R8, RZ, RZ, R16 ;  /* 0x000000ffff087224 */ /* 0x000fe200078e0010 */
[----:B------:R-:W0:Y:S01]  /*8430*/  S2R R24, SR_CTAID.Y ;  /* 0x0000000000187919 */ /* 0x000e220000002600 */
[----:B------:R-:W-:-:S04]  /*8440*/  IMAD.MOV.U32 R9, RZ, RZ, R17 ;  /* 0x000000ffff097224 */ /* 0x000fc800078e0011 */
[----:B------:R-:W2:Y:S08]  /*8450*/  LDC R21, c[0x0][0x144] ;  /* 0x00005100ff157b82 */ /* 0x000eb00000000800 */
[----:B------:R-:W2:Y:S08]  /*8460*/  LDC R0, c[0x0][0x630] ;  /* 0x00018c00ff007b82 */ /* 0x000eb00000000800 */
[----:B------:R-:W2:Y:S01]  /*8470*/  LDC.64 R14, c[0x0][0x620] ;  /* 0x00018800ff0e7b82 */ /* 0x000ea20000000a00 */
[----:B-1----:R-:W-:-:S04]  /*8480*/  ISETP.NE.U32.AND P0, PT, R10, RZ, PT ;  /* 0x000000ff0a00720c */ /* 0x002fc80003f05070 */
[----:B------:R-:W-:Y:S02]  /*8490*/  ISETP.NE.AND.EX P0, PT, R11, RZ, PT, P0 ;  /* 0x000000ff0b00720c */ /* 0x000fe40003f05300 */
[----:B0-----:R-:W-:-:S05]  /*84a0*/  I2FP.F32.U32 R3, R12 ;  /* 0x0000000c00037245 */ /* 0x001fca0000201000 */
[----:B------:R-:W-:-:S04]  /*84b0*/  FMUL R3, R3, UR4 ;  /* 0x0000000403037c20 */ /* 0x000fc80008400000 */
[----:B------:R0:W1:Y:S02]  /*84c0*/  F2I.U32.TRUNC.NTZ R20, R3 ;  /* 0x0000000300147305 */ /* 0x000064000020f000 */
[----:B------:R-:W-:Y:S05]  /*84d0*/  @!P0 BRA `(.L_x_209) ;  /* 0x0000000000288947 */ /* 0x000fea0003800000 */
[----:B0-----:R-:W0:Y:S02]  /*84e0*/  LDC R3, c[0x0][0x634] ;  /* 0x00018d00ff037b82 */ /* 0x001e240000000800 */
[----:B0-----:R-:W-:-:S05]  /*84f0*/  IADD3 R3, P0, R16, R3, RZ ;  /* 0x0000000310037210 */ /* 0x001fca0007f1e0ff */
[----:B------:R-:W-:-:S04]  /*8500*/  IMAD.X R13, RZ, RZ, R17, P0 ;  /* 0x000000ffff0d7224 */ /* 0x000fc800000e0611 */
[----:B--234-:R-:W-:-:S04]  /*8510*/  IMAD.WIDE.U32 R4, R13, R10, RZ ;  /* 0x0000000a0d047225 */ /* 0x01cfc800078e00ff */
[----:B------:R-:W-:-:S04]  /*8520*/  IMAD.WIDE.U32 R6, P0, R3, R11, R4 ;  /* 0x0000000b03067225 */ /* 0x000fc80007800004 */
[----:B------:R-:W-:-:S04]  /*8530*/  IMAD.WIDE.U32 R4, R3, R10, RZ ;  /* 0x0000000a03047225 */ /* 0x000fc800078e00ff */
[----:B------:R-:W-:Y:S01]  /*8540*/  IMAD.X R9, RZ, RZ, RZ, P0 ;  /* 0x000000ffff097224 */ /* 0x000fe200000e06ff */
[----:B------:R-:W-:Y:S01]  /*8550*/  IADD3 RZ, P0, R5, R6, RZ ;  /* 0x0000000605ff7210 */ /* 0x000fe20007f1e0ff */
[----:B------:R-:W-:-:S04]  /*8560*/  IMAD.MOV.U32 R8, RZ, RZ, R7 ;  /* 0x000000ffff087224 */ /* 0x000fc800078e0007 */
[----:B------:R-:W-:-:S08]  /*8570*/  IMAD.WIDE.U32.X R8, R13, R11, R8, P0 ;  /* 0x0000000b0d087225 */ /* 0x000fd000000e0408 */
.L_x_209:
[----:B------:R-:W3:Y:S01]  /*8580*/  LDC.64 R28, c[0x0][0x640] ;  /* 0x00019000ff1c7b82 */ /* 0x000ee20000000a00 */
[-CC-:B--2---:R-:W-:Y:S01]  /*8590*/  SHF.R.U64 R113, R8, R0.reuse, R9.reuse ;  /* 0x0000000008717219 */ /* 0x184fe20000001209 */
[----:B-1----:R-:W-:Y:S01]  /*85a0*/  IMAD.MOV R20, RZ, RZ, -R20 ;  /* 0x000000ffff147224 */ /* 0x002fe200078e0a14 */
[----:B------:R-:W-:Y:S01]  /*85b0*/  SHF.R.U32.HI R0, RZ, R0, R9 ;  /* 0x00000000ff007219 */ /* 0x000fe20000011609 */
[----:B------:R-:W-:Y:S01]  /*85c0*/  ULDC UR4, c[0x0][0x154] ;  /* 0x0000550000047ab9 */ /* 0x000fe20000000800 */
[----:B0-----:R-:W-:Y:S01]  /*85d0*/  IADD3 R3, P0, RZ, -R113, RZ ;  /* 0x80000071ff037210 */ /* 0x001fe20007f1e0ff */
[----:B------:R-:W-:Y:S02]  /*85e0*/  IMAD R21, R21, R20, R12 ;  /* 0x0000001415157224 */ /* 0x000fe400078e020c */
[----:B------:R-:W0:Y:S01]  /*85f0*/  LDC R6, c[0x0][0x618] ;  /* 0x00018600ff067b82 */ /* 0x000e220000000800 */
[----:B------:R-:W-:Y:S02]  /*8600*/  IMAD.MOV.U32 R7, RZ, RZ, 0x1 ;  /* 0x00000001ff077424 */ /* 0x000fe400078e00ff */
[----:B---34-:R-:W-:-:S04]  /*8610*/  IMAD.X R5, RZ, RZ, ~R0, P0 ;  /* 0x000000ffff057224 */ /* 0x018fc800000e0e00 */
[-C--:B------:R-:W-:Y:S01]  /*8620*/  IMAD R0, R5, R14.reuse, RZ ;  /* 0x0000000e05007224 */ /* 0x080fe200078e02ff */
[----:B------:R-:W1:Y:S01]  /*8630*/  LDC R8, c[0x0][0x608] ;  /* 0x00018200ff087b82 */ /* 0x000e620000000800 */
[----:B------:R-:W-:-:S04]  /*8640*/  IMAD.WIDE.U32 R4, R3, R14, R16 ;  /* 0x0000000e03047225 */ /* 0x000fc800078e0010 */
[----:B------:R-:W-:Y:S01]  /*8650*/  IMAD R3, R3, R15, R0 ;  /* 0x0000000f03037224 */ /* 0x000fe200078e0200 */
[----:B------:R-:W-:Y:S02]  /*8660*/  I2FP.F32.U32 R0, R24 ;  /* 0x0000001800007245 */ /* 0x000fe40000201000 */
[----:B------:R-:W2:Y:S01]  /*8670*/  LDC R26, c[0x0][0x658] ;  /* 0x00019600ff1a7b82 */ /* 0x000ea20000000800 */
[----:B------:R-:W-:Y:S01]  /*8680*/  IMAD.IADD R3, R5, 0x1, R3 ;  /* 0x0000000105037824 */ /* 0x000fe200078e0203 */
[----:B------:R-:W-:Y:S01]  /*8690*/  ISETP.NE.U32.AND P0, PT, R28, RZ, PT ;  /* 0x000000ff1c00720c */ /* 0x000fe20003f05070 */
[----:B------:R-:W-:Y:S01]  /*86a0*/  FMUL R0, R0, UR4 ;  /* 0x0000000400007c20 */ /* 0x000fe20008400000 */
[----:B------:R-:W-:Y:S02]  /*86b0*/  IMAD.MOV.U32 R5, RZ, RZ, -0x1 ;  /* 0xffffffffff057424 */ /* 0x000fe400078e00ff */
[----:B------:R-:W-:Y:S01]  /*86c0*/  ISETP.NE.AND.EX P0, PT, R29, RZ, PT, P0 ;  /* 0x000000ff1d00720c */ /* 0x000fe20003f05300 */
[----:B------:R3:W4:Y:S01]  /*86d0*/  F2I.U32.TRUNC.NTZ R13, R0 ;  /* 0x00000000000d7305 */ /* 0x000722000020f000 */
[----:B------:R-:W3:Y:S01]  /*86e0*/  LDC R15, c[0x0][0x148] ;  /* 0x00005200ff0f7b82 */ /* 0x000ee20000000800 */
[----:B0-----:R-:W-:-:S02]  /*86f0*/  SHF.R.U64 R12, R4, R6, R3 ;  /* 0x00000006040c7219 */ /* 0x001fc40000001203 */
[----:B------:R-:W-:-:S05]  /*8700*/  SHF.R.U32.HI R3, RZ, R6, R3 ;  /* 0x00000006ff037219 */ /* 0x000fca0000011603 */
[----:B------:R-:W0:Y:S01]  /*8710*/  LDC R20, c[0x0][0x600] ;  /* 0x00018000ff147b82 */ /* 0x000e220000000800 */
[-CC-:B-1----:R-:W-:Y:S02]  /*8720*/  SHF.R.U64 R10, R12, R8.reuse, R3.reuse ;  /* 0x000000080c0a7219 */ /* 0x182fe40000001203 */
[----:B------:R-:W-:-:S05]  /*8730*/  SHF.R.U32.HI R3, RZ, R8, R3 ;  /* 0x00000008ff037219 */ /* 0x000fca0000011603 */
[----:B------:R-:W1:Y:S01]  /*8740*/  LDC R27, c[0x0][0x648] ;  /* 0x00019200ff1b7b82 */ /* 0x000e620000000800 */
[-C--:B--2---:R-:W-:Y:S02]  /*8750*/  SHF.L.U32 R4, R5, R26.reuse, RZ ;  /* 0x0000001a05047219 */ /* 0x084fe400000006ff */
[-CC-:B------:R-:W-:Y:S02]  /*8760*/  SHF.R.U64 R14, R10, R26.reuse, R3.reuse ;  /* 0x0000001a0a0e7219 */ /* 0x180fe40000001203 */
[----:B------:R-:W-:Y:S02]  /*8770*/  SHF.R.U32.HI R5, RZ, R26, R3 ;  /* 0x0000001aff057219 */ /* 0x000fe40000011603 */
[----:B------:R-:W-:Y:S01]  /*8780*/  LOP3.LUT R25, RZ, R4, RZ, 0x33, !PT ;  /* 0x00000004ff197212 */ /* 0x000fe200078e33ff */
[----:B------:R-:W2:Y:S01]  /*8790*/  LDC R30, c[0x0][0x638] ;  /* 0x00018e00ff1e7b82 */ /* 0x000ea20000000800 */
[----:B------:R-:W-:Y:S01]  /*87a0*/  SHF.L.U32 R26, R7, R26, RZ ;  /* 0x0000001a071a7219 */ /* 0x000fe200000006ff */
[----:B------:R-:W-:-:S06]  /*87b0*/  IMAD.MOV.U32 R4, RZ, RZ, R14 ;  /* 0x000000ffff047224 */ /* 0x000fcc00078e000e */
[----:B------:R-:W0:Y:S01]  /*87c0*/  LDC R31, c[0x0][0x610] ;  /* 0x00018400ff1f7b82 */ /* 0x000e220000000800 */
[----:B----4-:R-:W-:Y:S05]  /*87d0*/  @!P0 BRA `(.L_x_210) ;  /* 0x0000000000288947 */ /* 0x010fea0003800000 */
        /* <DEDUP_REMOVED lines=10> */
.L_x_210:
[----:B------:R-:W-:Y:S01]  /*8880*/  ISETP.NE.AND P0, PT, R2, 0x1, PT ;  /* 0x000000010200780c */ /* 0x000fe20003f05270 */
[----:B0-----:R-:W-:Y:S01]  /*8890*/  VIADD R7, R20, 0xffffffff ;  /* 0xffffffff14077836 */ /* 0x001fe20000000000 */
[----:B-1-3--:R-:W-:Y:S01]  /*88a0*/  SHF.R.U64 R0, R4, R27, R5 ;  /* 0x0000001b04007219 */ /* 0x00afe20000001205 */
[----:B------:R-:W-:Y:S01]  /*88b0*/  IMAD.MOV R13, RZ, RZ, -R13 ;  /* 0x000000ffff0d7224 */ /* 0x000fe200078e0a0d */
[----:B------:R-:W-:Y:S01]  /*88c0*/  LOP3.LUT R5, R10, R25, RZ, 0xc0, !PT ;  /* 0x000000190a057212 */ /* 0x000fe200078ec0ff */
[----:B------:R-:W-:Y:S01]  /*88d0*/  IMAD.MOV.U32 R4, RZ, RZ, 0x1 ;  /* 0x00000001ff047424 */ /* 0x000fe200078e00ff */
[----:B------:R-:W-:Y:S01]  /*88e0*/  LOP3.LUT R12, R12, R7, RZ, 0xc0, !PT ;  /* 0x000000070c0c7212 */ /* 0x000fe200078ec0ff */
[----:B------:R-:W-:Y:S02]  /*88f0*/  IMAD.MOV R3, RZ, RZ, -R0 ;  /* 0x000000ffff037224 */ /* 0x000fe400078e0a00 */
[----:B------:R-:W-:Y:S02]  /*8900*/  IMAD R0, R26, R0, R5 ;  /* 0x000000001a007224 */ /* 0x000fe400078e0205 */
[----:B--2---:R-:W-:-:S02]  /*8910*/  IMAD R3, R3, R30, R14 ;  /* 0x0000001e03037224 */ /* 0x004fc400078e020e */
[----:B------:R-:W-:Y:S02]  /*8920*/  @P0 IMAD R21, R15, R13, R24 ;  /* 0x0000000d0f150224 */ /* 0x000fe400078e0218 */
[----:B------:R-:W-:Y:S01]  /*8930*/  IMAD R5, R3, R20, R12 ;  /* 0x0000001403057224 */ /* 0x000fe200078e020c */
[----:B------:R-:W-:Y:S01]  /*8940*/  PRMT R3, R4, 0x7610, R3 ;  /* 0x0000761004037816 */ /* 0x000fe20000000003 */
[----:B------:R-:W-:-:S05]  /*8950*/  IMAD R0, R0, R31, R21 ;  /* 0x0000001f00007224 */ /* 0x000fca00078e0215 */
[----:B------:R-:W-:Y:S02]  /*8960*/  SEL R116, R5, R0, !P0 ;  /* 0x0000000005747207 */ /* 0x000fe40004000000 */
[----:B------:R-:W-:-:S07]  /*8970*/  SEL R0, R0, R5, !P0 ;  /* 0x0000000500007207 */ /* 0x000fce0004000000 */
.L_x_208:
[----:B------:R-:W-:Y:S01]  /*8980*/  LOP3.LUT P0, RZ, R3, 0xff, RZ, 0xc0, !PT ;  /* 0x000000ff03ff7812 */ /* 0x000fe2000780c0ff */
[----:B------:R-:W-:-:S12]  /*8990*/  IMAD.MOV.U32 R115, RZ, RZ, R0 ;  /* 0x000000ffff737224 */ /* 0x000fd800078e0000 */
[----:B------:R-:W-:Y:S05]  /*89a0*/  @P0 BRA `(.L_x_211) ;  /* 0xffffff8800b40947 */ /* 0x000fea000383ffff */
[----:B------:R-:W-:Y:S05]  /*89b0*/  EXIT ;  /* 0x000000000000794d */ /* 0x000fea0003800000 */
.L_x_8:
[----:B0-----:R-:W-:Y:S01]  /*89c0*/  ULDC.64 UR4, c[0x0][0x650] ;  /* 0x0001940000047ab9 */ /* 0x001fe20000000a00 */
        /* <DEDUP_REMOVED lines=25> */
.L_x_213:
[----:B------:R-:W0:Y:S01]  /*8b60*/  LDC.64 R28, c[0x0][0x640] ;  /* 0x00019000ff1c7b82 */ /* 0x000e220000000a00 */
[-CC-:B------:R-:W-:Y:S01]  /*8b70*/  SHF.R.U64 R22, R12, R6.reuse, R13.reuse ;  /* 0x000000060c167219 */ /* 0x180fe2000000120d */
[----:B------:R-:W-:Y:S01]  /*8b80*/  IMAD.MOV.U32 R30, RZ, RZ, 0x1 ;  /* 0x00000001ff1e7424 */ /* 0x000fe200078e00ff */
[----:B------:R-:W-:Y:S02]  /*8b90*/  SHF.R.U32.HI R6, RZ, R6, R13 ;  /* 0x00000006ff067219 */ /* 0x000fe4000001160d */
        /* <DEDUP_REMOVED lines=8> */
[----:B------:R-:W-:Y:S01]  /*8c20*/  IMAD.IADD R9, R9, 0x1, R11 ;  /* 0x0000000109097824 */ /* 0x000fe200078e020b */
[----:B0-----:R-:W-:-:S04]  /*8c30*/  ISETP.NE.U32.AND P0, PT, R28, RZ, PT ;  /* 0x000000ff1c00720c */ /* 0x001fc80003f05070 */
[----:B------:R-:W-:Y:S02]  /*8c40*/  ISETP.NE.AND.EX P0, PT, R29, RZ, PT, P0 ;  /* 0x000000ff1d00720c */ /* 0x000fe40003f05300 */
[----:B------:R-:W0:Y:S01]  /*8c50*/  LDC R20, c[0x0][0x600] ;  /* 0x00018000ff147b82 */ /* 0x000e220000000800 */
[-CC-:B-1----:R-:W-:Y:S01]  /*8c60*/  SHF.R.U64 R14, R8, R10.reuse, R9.reuse ;  /* 0x0000000a080e7219 */ /* 0x182fe20000001209 */
[----:B------:R-:W-:Y:S01]  /*8c70*/  IMAD.MOV.U32 R8, RZ, RZ, -0x1 ;  /* 0xffffffffff087424 */ /* 0x000fe200078e00ff */
[----:B------:R-:W-:-:S05]  /*8c80*/  SHF.R.U32.HI R9, RZ, R10, R9 ;  /* 0x0000000aff097219 */ /* 0x000fca0000011609 */
[----:B------:R-:W1:Y:S01]  /*8c90*/  LDC R24, c[0x0][0x648] ;  /* 0x00019200ff187b82 */ /* 0x000e620000000800 */
[-CC-:B--2---:R-:W-:Y:S02]  /*8ca0*/  SHF.R.U64 R23, R14, R12.reuse, R9.reuse ;  /* 0x0000000c0e177219 */ /* 0x184fe40000001209 */
[----:B------:R-:W-:-:S05]  /*8cb0*/  SHF.R.U32.HI R6, RZ, R12, R9 ;  /* 0x0000000cff067219 */ /* 0x000fca0000011609 */
[----:B------:R-:W2:Y:S01]  /*8cc0*/  LDC R26, c[0x0][0x638] ;  /* 0x00018e00ff1a7b82 */ /* 0x000ea20000000800 */
[-C--:B---3--:R-:W-:Y:S02]  /*8cd0*/  SHF.L.U32 R8, R8, R27.reuse, RZ ;  /* 0x0000001b08087219 */ /* 0x088fe400000006ff */
[-CC-:B------:R-:W-:Y:S02]  /*8ce0*/  SHF.R.U64 R25, R23, R27.reuse, R6.reuse ;  /* 0x0000001b17197219 */ /* 0x180fe40000001206 */
[----:B------:R-:W-:Y:S02]  /*8cf0*/  LOP3.LUT R32, RZ, R8, RZ, 0x33, !PT ;  /* 0x00000008ff207212 */ /* 0x000fe400078e33ff */
[----:B------:R-:W-:Y:S01]  /*8d00*/  SHF.R.U32.HI R9, RZ, R27, R6 ;  /* 0x0000001bff097219 */ /* 0x000fe20000011606 */
[----:B------:R-:W3:Y:S01]  /*8d10*/  LDC R31, c[0x0][0x610] ;  /* 0x00018400ff1f7b82 */ /* 0x000ee20000000800 */
[----:B------:R-:W-:Y:S01]  /*8d20*/  IMAD.MOV.U32 R8, RZ, RZ, R25 ;  /* 0x000000ffff087224 */ /* 0x000fe200078e0019 */
[----:B------:R-:W-:Y:S06]  /*8d30*/  @!P0 BRA `(.L_x_214) ;  /* 0x0000000000288947 */ /* 0x000fec0003800000 */
        /* <DEDUP_REMOVED lines=10> */
.L_x_214:
[----:B------:R-:W-:Y:S02]  /*8de0*/  ISETP.NE.AND P0, PT, R2, 0x1, PT ;  /* 0x000000010200780c */ /* 0x000fe40003f05270 */
[----:B-1----:R-:W-:Y:S01]  /*8df0*/  SHF.R.U64 R6, R8, R24, R9 ;  /* 0x0000001808067219 */ /* 0x002fe20000001209 */
[----:B0-----:R-:W-:Y:S01]  /*8e00*/  VIADD R9, R20, 0xffffffff ;  /* 0xffffffff14097836 */ /* 0x001fe20000000000 */
[----:B------:R-:W-:Y:S02]  /*8e10*/  SHF.L.U32 R30, R30, R27, RZ ;  /* 0x0000001b1e1e7219 */ /* 0x000fe400000006ff */
[----:B------:R-:W-:Y:S01]  /*8e20*/  LOP3.LUT R5, R23, R32, RZ, 0xc0, !PT ;  /* 0x0000002017057212 */ /* 0x000fe200078ec0ff */
[----:B------:R-:W-:-:S04]  /*8e30*/  IMAD.MOV R8, RZ, RZ, -R6 ;  /* 0x000000ffff087224 */ /* 0x000fc800078e0a06 */
[----:B------:R-:W-:Y:S01]  /*8e40*/  IMAD R6, R30, R6, R5 ;  /* 0x000000061e067224 */ /* 0x000fe200078e0205 */
[----:B------:R-:W-:Y:S01]  /*8e50*/  LOP3.LUT R5, R14, R9, RZ, 0xc0, !PT ;  /* 0x000000090e057212 */ /* 0x000fe200078ec0ff */
[----:B------:R-:W-:Y:S02]  /*8e60*/  @P0 IMAD R3, R7, R21, R4 ;  /* 0x0000001507030224 */ /* 0x000fe400078e0204 */
[----:B--2---:R-:W-:Y:S02]  /*8e70*/  IMAD R4, R8, R26, R25 ;  /* 0x0000001a08047224 */ /* 0x004fe400078e0219 */
[----:B---3--:R-:W-:Y:S02]  /*8e80*/  IMAD R3, R6, R31, R3 ;  /* 0x0000001f06037224 */ /* 0x008fe400078e0203 */
[----:B------:R-:W-:Y:S02]  /*8e90*/  IMAD R4, R4, R20, R5 ;  /* 0x0000001404047224 */ /* 0x000fe400078e0205 */
[----:B------:R-:W-:-:S02]  /*8ea0*/  IMAD.MOV.U32 R8, RZ, RZ, 0x1 ;  /* 0x00000001ff087424 */ /* 0x000fc400078e00ff */
[----:B------:R-:W-:Y:S01]  /*8eb0*/  IMAD.MOV.U32 R6, RZ, RZ, R22 ;  /* 0x000000ffff067224 */ /* 0x000fe200078e0016 */
[----:B------:R-:W-:Y:S02]  /*8ec0*/  SEL R20, R4, R3, !P0 ;  /* 0x0000000304147207 */ /* 0x000fe40004000000 */
[----:B------:R-:W-:-:S07]  /*8ed0*/  SEL R13, R3, R4, !P0 ;  /* 0x00000004030d7207 */ /* 0x000fce0004000000 */
.L_x_212:
[----:B------:R-:W-:-:S08]  /*8ee0*/  NOP ;  /* 0x0000000000007918 */ /* 0x000fd00000000000 */
[----:B------:R-:W0:-:S00]  /*8ef0*/  USETMAXREG.DEALLOC.CTAPOOL 0x28 ;  /* 0x00000028000079c8 */ /* 0x000e0000080e0500 */
[----:B0-----:R-:W-:-:S13]  /*8f00*/  ISETP.NE.AND P0, PT, R0, RZ, PT ;  /* 0x000000ff0000720c */ /* 0x001fda0003f05270 */
[----:B------:R-:W-:Y:S05]  /*8f10*/  @P0 EXIT ;  /* 0x000000000000094d */ /* 0x000fea0003800000 */
[----:B------:R-:W-:Y:S01]  /*8f20*/  LOP3.LUT P0, RZ, R8, 0xff, RZ, 0xc0, !PT ;  /* 0x000000ff08ff7812 */ /* 0x000fe2000780c0ff */
[----:B------:R-:W-:Y:S02]  /*8f30*/  IMAD.MOV.U32 R0, RZ, RZ, 0x1 ;  /* 0x00000001ff007424 */ /* 0x000fe400078e00ff */
[----:B------:R-:W-:-:S10]  /*8f40*/  IMAD.MOV.U32 R3, RZ, RZ, RZ ;  /* 0x000000ffff037224 */ /* 0x000fd400078e00ff */
[----:B------:R-:W-:Y:S05]  /*8f50*/  @!P0 BRA `(.L_x_215) ;  /* 0x0000000c003c8947 */ /* 0x000fea0003800000 */
[----:B------:R-:W0:Y:S01]  /*8f60*/  LDC R0, c[0x0][0x28c] ;  /* 0x0000a300ff007b82 */ /* 0x000e220000000800 */
[----:B------:R-:W1:Y:S01]  /*8f70*/  S2R R9, SR_CgaCtaId ;  /* 0x0000000000097919 */ /* 0x000e620000008800 */
[----:B------:R-:W-:Y:S01]  /*8f80*/  ULDC UR5, c[0x0][0x600] ;  /* 0x0001800000057ab9 */ /* 0x000fe20000000800 */
[----:B------:R-:W-:Y:S01]  /*8f90*/  ULDC UR4, c[0x0][0xc] ;  /* 0x0000030000047ab9 */ /* 0x000fe20000000800 */
[----:B------:R-:W-:Y:S01]  /*8fa0*/  UIADD3 UR16, UR5, -0x1, URZ ;  /* 0xffffffff05107890 */ /* 0x000fe2000fffe03f */
[----:B------:R-:W-:Y:S01]  /*8fb0*/  BSSY B0, `(.L_x_215) ;  /* 0x00000c9000007945 */ /* 0x000fe20003800000 */
[----:B------:R-:W-:Y:S01]  /*8fc0*/  ULDC UR6, c[0x0][0x658] ;  /* 0x0001960000067ab9 */ /* 0x000fe20000000800 */
[----:B------:R-:W-:Y:S01]  /*8fd0*/  ULDC UR5, c[0x0][0x10] ;  /* 0x0000040000057ab9 */ /* 0x000fe20000000800 */
[----:B------:R-:W-:Y:S01]  /*8fe0*/  UMOV UR7, 0xffffffff ;  /* 0xffffffff00077882 */ /* 0x000fe20000000000 */
[----:B------:R-:W-:Y:S01]  /*8ff0*/  UMOV UR8, 0x1 ;  /* 0x0000000100087882 */ /* 0x000fe20000000000 */
[----:B------:R-:W-:Y:S01]  /*9000*/  UIMAD.WIDE.U32 UR4, UR4, UR5, URZ ;  /* 0x00000005040472a5 */ /* 0x000fe2000f8e003f */
[----:B------:R-:W-:Y:S01]  /*9010*/  IMAD.MOV.U32 R11, RZ, RZ, 0x1 ;  /* 0x00000001ff0b7424 */ /* 0x000fe200078e00ff */
[----:B------:R-:W-:Y:S01]  /*9020*/  USHF.L.U32 UR7, UR7, UR6, URZ ;  /* 0x0000000607077299 */ /* 0x000fe2000800063f */
[----:B------:R-:W-:Y:S01]  /*9030*/  LOP3.LUT R8, R19, 0x2, RZ, 0xfc, !PT ;  /* 0x0000000213087812 */ /* 0x000fe200078efcff */
[----:B------:R-:W-:-:S02]  /*9040*/  USHF.L.U32 UR18, UR8, UR6, URZ ;  /* 0x0000000608127299 */ /* 0x000fc4000800063f */
[----:B------:R-:W-:Y:S01]  /*9050*/  ULOP3.LUT UR17, URZ, UR7, URZ, 0x33, !UPT ;  /* 0x000000073f117292 */ /* 0x000fe2000f8e333f */
[----:B------:R-:W-:Y:S01]  /*9060*/  ULDC UR6, c[0x0][0x14] ;  /* 0x0000050000067ab9 */ /* 0x000fe20000000800 */
[----:B------:R-:W-:Y:S01]  /*9070*/  ULDC.64 UR22, c[0x0][0x198] ;  /* 0x0000660000167ab9 */ /* 0x000fe20000000a00 */
[----:B------:R-:W-:Y:S02]  /*9080*/  UIMAD.WIDE.U32 UR20, UR4, UR6, URZ ;  /* 0x00000006041472a5 */ /* 0x000fe4000f8e003f */
[----:B------:R-:W-:Y:S01]  /*9090*/  UIMAD UR13, UR5, UR6, URZ ;  /* 0x00000006050d72a4 */ /* 0x000fe2000f8e023f */
[----:B0-----:R-:W-:-:S03]  /*90a0*/  VIADD R0, R0, 0xf ;  /* 0x0000000f00007836 */ /* 0x001fc60000000000 */
[----:B------:R-:W-:Y:S02]  /*90b0*/  UIADD3 UR13, UR21, UR13, URZ ;  /* 0x0000000d150d7290 */ /* 0x000fe4000fffe03f */
[----:B------:R-:W-:-:S04]  /*90c0*/  SHF.R.S32.HI R3, RZ, 0x1f, R0 ;  /* 0x0000001fff037819 */ /* 0x000fc80000011400 */
[----:B------:R-:W-:Y:S01]  /*90d0*/  LEA.HI R3, R3, R0, RZ, 0x4 ;  /* 0x0000000003037211 */ /* 0x000fe200078f20ff */
[----:B------:R-:W-:Y:S01]  /*90e0*/  IMAD.MOV.U32 R0, RZ, RZ, 0x1 ;  /* 0x00000001ff007424 */ /* 0x000fe200078e00ff */
[----:B-1----:R-:W-:Y:S02]  /*90f0*/  LOP3.LUT R9, R9, 0x1, RZ, 0xc0, !PT ;  /* 0x0000000109097812 */ /* 0x002fe400078ec0ff */
[----:B------:R-:W-:Y:S01]  /*9100*/  SHF.R.S32.HI R10, RZ, 0x4, R3 ;  /* 0x00000004ff0a7819 */ /* 0x000fe20000011403 */
[----:B------:R-:W-:-:S04]  /*9110*/  IMAD.MOV.U32 R3, RZ, RZ, RZ ;  /* 0x000000ffff037224 */ /* 0x000fc800078e00ff */
[----:B------:R-:W-:-:S07]  /*9120*/  VIADD R12, R10, 0x1 ;  /* 0x000000010a0c7836 */ /* 0x000fce0000000000 */
.L_x_226:
[----:B------:R-:W-:-:S03]  /*9130*/  UMOV UR4, 0xffffffff ;  /* 0xffffffff00047882 */ /* 0x000fc60000000000 */
[----:B------:R-:W-:Y:S05]  /*9140*/  BRA.DIV UR4, `(.L_x_216) ;  /* 0x0000001a04587947 */ /* 0x000fea000b800000 */
[----:B------:R-:W-:-:S13]  /*9150*/  ELECT P6, URZ, PT ;  /* 0x00000000003f782f */ /* 0x000fda00038c0000 */
.L_x_256:
[----:B------:R-:W0:Y:S01]  /*9160*/  LDC R4, c[0x0][0x28c] ;  /* 0x0000a300ff047b82 */ /* 0x000e220000000800 */
[----:B------:R-:W-:Y:S01]  /*9170*/  BSSY B1, `(.L_x_217) ;  /* 0x000003a000017945 */ /* 0x000fe20003800000 */
[----:B0-----:R-:W-:-:S13]  /*9180*/  ISETP.LT.OR P6, PT, R4, 0x1, !P6 ;  /* 0x000000010400780c */ /* 0x001fda00077c1670 */
[----:B------:R-:W-:Y:S05]  /*9190*/  @P6 BRA `(.L_x_218) ;  /* 0x0000000000dc6947 */ /* 0x000fea0003800000 */
[----:B------:R-:W-:Y:S02]  /*91a0*/  IMAD R20, R20, 0x2, R9 ;  /* 0x0000000214147824 */ /* 0x000fe400078e0209 */
[----:B------:R-:W-:Y:S02]  /*91b0*/  IMAD.SHL.U32 R21, R13, 0x80, RZ ;  /* 0x000000800d157824 */ /* 0x000fe400078e00ff */
[----:B------:R-:W-:Y:S02]  /*91c0*/  IMAD.MOV.U32 R22, RZ, RZ, RZ ;  /* 0x000000ffff167224 */ /* 0x000fe400078e00ff */
[----:B------:R-:W-:Y:S02]  /*91d0*/  IMAD.MOV.U32 R4, RZ, RZ, R12 ;  /* 0x000000ffff047224 */ /* 0x000fe400078e000c */
[----:B------:R-:W-:Y:S02]  /*91e0*/  IMAD.MOV.U32 R5, RZ, RZ, R0 ;  /* 0x000000ffff057224 */ /* 0x000fe400078e0000 */
[----:B------:R-:W-:-:S02]  /*91f0*/  IMAD.MOV.U32 R14, RZ, RZ, R3 ;  /* 0x000000ffff0e7224 */ /* 0x000fc400078e0003 */
[----:B------:R-:W-:-:S07]  /*9200*/  IMAD R15, R20, 0x58, RZ ;  /* 0x00000058140f7824 */ /* 0x000fce00078e02ff */
.L_x_221:
[----:B------:R-:W0:Y:S01]  /*9210*/  S2R R20, SR_CgaCtaId ;  /* 0x0000000000147919 */ /* 0x000e220000008800 */
[----:B------:R-:W-:Y:S02]  /*9220*/  MOV R7, 0x400 ;  /* 0x0000040000077802 */ /* 0x000fe40000000f00 */
[----:B------:R-:W-:-:S13]  /*9230*/  LOP3.LUT P1, RZ, R18, 0x7f, RZ, 0xc0, !PT ;  /* 0x0000007f12ff7812 */ /* 0x000fda000782c0ff */
[----:B------:R-:W1:Y:S01]  /*9240*/  @!P1 LDC R13, c[0x0][0x500] ;  /* 0x00014000ff0d9b82 */ /* 0x000e620000000800 */
[----:B0-----:R-:W-:Y:S02]  /*9250*/  LEA R23, R20, R7, 0x18 ;  /* 0x0000000714177211 */ /* 0x001fe400078ec0ff */
[----:B------:R-:W-:-:S03]  /*9260*/  SHF.L.U32 R7, R5, 0x1f, RZ ;  /* 0x0000001f05077819 */ /* 0x000fc600000006ff */
[----:B------:R-:W-:-:S04]  /*9270*/  IMAD R20, R14, 0x8, R23 ;  /* 0x000000080e147824 */ /* 0x000fc800078e0217 */
[----:B------:R-:W0:Y:S02]  /*9280*/  SYNCS.PHASECHK.TRANS64.TRYWAIT P0, [R20+URZ+0xb8], R7 ;  /* 0x0000b807140075a7 */ /* 0x000e24000800017f */
[----:B01----:R-:W-:Y:S05]  /*9290*/  @!P0 BRA `(.L_x_219) ;  /* 0x0000001800248947 */ /* 0x003fea0003800000 */
.L_x_257:
[----:B0-----:R-:W-:Y:S01]  /*92a0*/  PRMT R7, R8, 0x9910, RZ ;  /* 0x0000991008077816 */ /* 0x001fe200000000ff */
[----:B------:R0:W-:Y:S03]  /*92b0*/  @!P1 SYNCS.ARRIVE.TRANS64 RZ, [R20+URZ], R13 ;  /* 0x0000000d14ff99a7 */ /* 0x0001e6000800003f */
[----:B------:R-:W-:-:S13]  /*92c0*/  ISETP.NE.AND P0, PT, R7, 0x2, PT ;  /* 0x000000020700780c */ /* 0x000fda0003f05270 */
[----:B0-----:R-:W-:Y:S05]  /*92d0*/  @P0 BRA `(.L_x_220) ;  /* 0x0000000000040947 */ /* 0x001fea0003800000 */
[----:B------:R-:W-:Y:S01]  /*92e0*/  BPT.TRAP 0x1 ;  /* 0x000000040000795c */ /* 0x000fe20000300000 */
.L_x_220:
[----:B------:R-:W-:Y:S01]  /*92f0*/  IMAD R7, R14, 0x2, R9 ;  /* 0x000000020e077824 */ /* 0x000fe200078e0209 */
[----:B------:R-:W-:Y:S01]  /*9300*/  R2UR UR9, R20 ;  /* 0x00000000140972ca */ /* 0x000fe200000e0000 */
[--C-:B------:R-:W-:Y:S01]  /*9310*/  IMAD R13, R14, 0x1000, R23.reuse ;  /* 0x000010000e0d7824 */ /* 0x100fe200078e0217 */
[----:B------:R-:W-:Y:S01]  /*9320*/  UIADD3 UR4, UP0, UR22, 0xf0, URZ ;  /* 0x000000f016047890 */ /* 0x000fe2000ff1e03f */
[----:B------:R-:W-:Y:S01]  /*9330*/  IMAD R7, R7, 0x580, RZ ;  /* 0x0000058007077824 */ /* 0x000fe200078e02ff */
[----:B------:R-:W-:Y:S01]  /*9340*/  R2UR UR11, R21 ;  /* 0x00000000150b72ca */ /* 0x000fe200000e0000 */
[----:B------:R-:W-:Y:S01]  /*9350*/  VIADD R4, R4, 0xffffffff ;  /* 0xffffffff04047836 */ /* 0x000fe20000000000 */
[----:B------:R-:W-:Y:S01]  /*9360*/  R2UR UR5, R13 ;  /* 0x000000000d0572ca */ /* 0x000fe200000e0000 */
[----:B------:R-:W-:Y:S01]  /*9370*/  IMAD R7, R7, 0x2, R23 ;  /* 0x0000000207077824 */ /* 0x000fe200078e0217 */
[----:B------:R-:W-:Y:S01]  /*9380*/  R2UR UR10, R22 ;  /* 0x00000000160a72ca */ /* 0x000fe200000e0000 */
[----:B------:R-:W-:Y:S01]  /*9390*/  UIADD3 UR24, UP1, UR22, 0x1f0, URZ ;  /* 0x000001f016187890 */ /* 0x000fe2000ff3e03f */
[----:B------:R-:W-:Y:S01]  /*93a0*/  R2UR UR12, R6 ;  /* 0x00000000060c72ca */ /* 0x000fe200000e0000 */
[----:B------:R-:W-:Y:S01]  /*93b0*/  VIADD R14, R14, 0x1 ;  /* 0x000000010e0e7836 */ /* 0x000fe20000000000 */
[----:B------:R-:W-:Y:S01]  /*93c0*/  R2UR UR8, R7 ;  /* 0x00000000070872ca */ /* 0x000fe200000e0000 */
[----:B------:R-:W-:Y:S01]  /*93d0*/  UIADD3.X UR25, URZ, UR23, URZ, UP1, !UPT ;  /* 0x000000173f197290 */ /* 0x000fe20008ffe43f */
[----:B------:R-:W-:Y:S01]  /*93e0*/  R2UR UR19, R15 ;  /* 0x000000000f1372ca */ /* 0x000fe200000e0000 */
[----:B------:R-:W-:Y:S01]  /*93f0*/  UMOV UR6, 0x0 ;  /* 0x0000000000067882 */ /* 0x000fe20000000000 */
[----:B------:R-:W-:Y:S01]  /*9400*/  ISETP.GT.AND P1, PT, R4, 0x1, PT ;  /* 0x000000010400780c */ /* 0x000fe20003f24270 */
[----:B------:R-:W-:Y:S01]  /*9410*/  UMOV UR7, 0x10000000 ;  /* 0x1000000000077882 */ /* 0x000fe20000000000 */
[----:B------:R-:W-:Y:S01]  /*9420*/  ISETP.NE.AND P0, PT, R14, 0x17, PT ;  /* 0x000000170e00780c */ /* 0x000fe20003f05270 */
[----:B------:R-:W-:Y:S01]  /*9430*/  UIADD3 UR14, UR5, 0x280, URZ ;  /* 0x00000280050e7890 */ /* 0x000fe2000fffe03f */
[----:B------:R-:W-:Y:S01]  /*9440*/  VIADD R22, R22, 0x10 ;  /* 0x0000001016167836 */ /* 0x000fe20000000000 */
[----:B------:R-:W-:Y:S01]  /*9450*/  UIADD3.X UR5, URZ, UR23, URZ, UP0, !UPT ;  /* 0x000000173f057290 */ /* 0x000fe200087fe43f */
[----:B------:R-:W-:Y:S01]  /*9460*/  SEL R20, RZ, 0x1, P0 ;  /* 0x00000001ff147807 */ /* 0x000fe20000000000 */
[----:B------:R-:W-:Y:S01]  /*9470*/  UMOV UR26, 0x30000 ;  /* 0x00030000001a7882 */ /* 0x000fe20000000000 */
[----:B------:R-:W-:Y:S01]  /*9480*/  SEL R14, R14, RZ, P0 ;  /* 0x000000ff0e0e7207 */ /* 0x000fe20000000000 */
[----:B------:R-:W-:Y:S01]  /*9490*/  UIADD3 UR15, UR8, 0x17280, URZ ;  /* 0x00017280080f7890 */ /* 0x000fe2000fffe03f */
[----:B------:R-:W-:-:S02]  /*94a0*/  LOP3.LUT R5, R5, R20, RZ, 0x3c, !PT ;  /* 0x0000001405057212 */ /* 0x000fc400078e3cff */
[----:B------:R-:W-:Y:S02]  /*94b0*/  UMOV UR8, UR14 ;  /* 0x0000000e00087c82 */ /* 0x000fe40008000000 */
[----:B------:R0:W-:Y:S02]  /*94c0*/  UTMALDG.3D [UR8], [UR4], desc[UR6] ;  /* 0x00000608040075b4 */ /* 0x0001e40008011000 */
[----:B0-----:R-:W-:Y:S01]  /*94d0*/  UMOV UR8, UR15 ;  /* 0x0000000f00087c82 */ /* 0x001fe20008000000 */
[----:B------:R-:W-:Y:S02]  /*94e0*/  UMOV UR11, UR19 ;  /* 0x00000013000b7c82 */ /* 0x000fe40008000000 */
[----:B------:R0:W-:Y:S02]  /*94f0*/  UTMALDG.3D.MULTICAST [UR8], [UR24], UR26, desc[UR6] ;  /* 0x00000608180073b4 */ /* 0x0001e4000801181a */
[----:B0-----:R-:W-:Y:S05]  /*9500*/  @P1 BRA `(.L_x_221) ;  /* 0xfffffffc00401947 */ /* 0x001fea000383ffff */
.L_x_218:
[----:B------:R-:W-:Y:S05]  /*9510*/  BSYNC B1 ;  /* 0x0000000000017941 */ /* 0x000fea0003800000 */
.L_x_217:
[----:B------:R-:W-:Y:S01]  /*9520*/  LOP3.LUT P1, RZ, R11, 0xff, RZ, 0xc0, !PT ;  /* 0x000000ff0bff7812 */ /* 0x000fe2000782c0ff */
[C---:B------:R-:W-:Y:S01]  /*9530*/  IMAD.IADD R6, R10.reuse, 0x1, R3 ;  /* 0x000000010a067824 */ /* 0x040fe200078e0203 */
[----:B------:R-:W-:Y:S01]  /*9540*/  ULDC.64 UR4, c[0x0][0x650] ;  /* 0x0001940000047ab9 */ /* 0x000fe20000000a00 */
[----:B------:R-:W-:Y:S01]  /*9550*/  ISETP.GE.U32.AND P2, PT, R10, 0x17, PT ;  /* 0x000000170a00780c */ /* 0x000fe20003f46070 */
[----:B------:R-:W-:Y:S01]  /*9560*/  BSSY B1, `(.L_x_222) ;  /* 0x000006b000017945 */ /* 0x000fe20003800000 */
[----:B------:R-:W-:Y:S01]  /*9570*/  IMAD.MOV.U32 R13, RZ, RZ, -0x1 ;  /* 0xffffffffff0d7424 */ /* 0x000fe200078e00ff */
[----:B------:R-:W-:Y:S01]  /*9580*/  ISETP.GT.U32.AND P0, PT, R6, 0x16, PT ;  /* 0x000000160600780c */ /* 0x000fe20003f04070 */
[----:B------:R-:W-:Y:S01]  /*9590*/  IMAD.MOV.U32 R20, RZ, RZ, -0x1 ;  /* 0xffffffffff147424 */ /* 0x000fe200078e00ff */
[----:B------:R-:W-:Y:S02]  /*95a0*/  PRMT R11, RZ, 0x7610, R11 ;  /* 0x00007610ff0b7816 */ /* 0x000fe4000000000b */
[----:B------:R-:W-:-:S03]  /*95b0*/  ISETP.LT.U32.AND P0, PT, R10, 0x17, P0 ;  /* 0x000000170a00780c */ /* 0x000fc60000701070 */
[----:B------:R-:W0:Y:S01]  /*95c0*/  @P1 S2R R5, SR_CgaCtaId ;  /* 0x0000000000051919 */ /* 0x000e220000008800 */
[----:B------:R-:W-:-:S04]  /*95d0*/  @P1 MOV R4, 0x400 ;  /* 0x0000040000041802 */ /* 0x000fc80000000f00 */
[----:B0-----:R-:W-:Y:S01]  /*95e0*/  @P1 LEA R3, R5, R4, 0x18 ;  /* 0x0000000405031211 */ /* 0x001fe200078ec0ff */
[----:B------:R-:W-:-:S03]  /*95f0*/  IMAD.WIDE.U32 R4, R6, -0x4de9bd37, RZ ;  /* 0xb21642c906047825 */ /* 0x000fc600078e00ff */
[----:B------:R0:W-:Y:S01]  /*9600*/  @P1 SYNCS.ARRIVE.TRANS64.A1T0 RZ, [R3+URZ+0x188], RZ ;  /* 0x000188ff03ff19a7 */ /* 0x0001e2000810003f */
[----:B------:R-:W-:Y:S02]  /*9610*/  IADD3 R16, P1, R16, UR20, RZ ;  /* 0x0000001410107c10 */ /* 0x000fe4000ff3e0ff */
[----:B------:R-:W-:Y:S02]  /*9620*/  SHF.R.U32.HI R5, RZ, 0x4, R5 ;  /* 0x00000004ff057819 */ /* 0x000fe40000011605 */
[----:B------:R-:W-:Y:S02]  /*9630*/  IADD3.X R17, R17, UR13, RZ, P1, !PT ;  /* 0x0000000d11117c10 */ /* 0x000fe40008ffe4ff */
[----:B------:R-:W-:Y:S02]  /*9640*/  PRMT R4, RZ, 0x7610, R4 ;  /* 0x00007610ff047816 */ /* 0x000fe40000000004 */
[----:B0-----:R-:W-:Y:S02]  /*9650*/  SEL R3, RZ, 0x1, !P0 ;  /* 0x00000001ff037807 */ /* 0x001fe40004000000 */
[----:B------:R-:W-:-:S02]  /*9660*/  ISETP.GE.U32.AND P0, PT, R16, UR4, PT ;  /* 0x0000000410007c0c */ /* 0x000fc4000bf06070 */
[----:B------:R-:W-:Y:S01]  /*9670*/  LOP3.LUT R0, R0, R3, RZ, 0x3c, !PT ;  /* 0x0000000300007212 */ /* 0x000fe200078e3cff */
[----:B------:R-:W-:Y:S01]  /*9680*/  IMAD R3, R5, -0x17, R6 ;  /* 0xffffffe905037824 */ /* 0x000fe200078e0206 */
[----:B------:R-:W-:Y:S01]  /*9690*/  ISETP.GE.U32.AND.EX P0, PT, R17, UR5, PT, P0 ;  /* 0x0000000511007c0c */ /* 0x000fe2000bf06100 */
[----:B------:R-:W-:Y:S01]  /*96a0*/  IMAD.MOV.U32 R6, RZ, RZ, -0x1 ;  /* 0xffffffffff067424 */ /* 0x000fe200078e00ff */
[----:B------:R-:W-:-:S11]  /*96b0*/  @P2 LOP3.LUT R0, R0, 0x1, R5, 0x78, !PT ;  /* 0x0000000100002812 */ /* 0x000fd600078e7805 */
[----:B------:R-:W-:Y:S05]  /*96c0*/  @P0 BRA `(.L_x_223) ;  /* 0x0000000400500947 */ /* 0x000fea0003800000 */
[----:B------:R-:W0:Y:S01]  /*96d0*/  S2R R15, SR_CTAID.X ;  /* 0x00000000000f7919 */ /* 0x000e220000002500 */
[----:B------:R-:W-:Y:S01]  /*96e0*/  ULDC.64 UR4, c[0x0][0x628] ;  /* 0x00018a0000047ab9 */ /* 0x000fe20000000a00 */
[----:B------:R-:W1:Y:S01]  /*96f0*/  LDC R20, c[0x0][0x144] ;  /* 0x00005100ff147b82 */ /* 0x000e620000000800 */
[----:B------:R-:W-:Y:S01]  /*9700*/  ISETP.NE.U32.AND P0, PT, RZ, UR4, PT ;  /* 0x00000004ff007c0c */ /* 0x000fe2000bf05070 */
[----:B------:R-:W2:Y:S01]  /*9710*/  S2R R13, SR_CTAID.Y ;  /* 0x00000000000d7919 */ /* 0x000ea20000002600 */
[----:B------:R-:W-:Y:S01]  /*9720*/  ULDC UR7, c[0x0][0x630] ;  /* 0x00018c0000077ab9 */ /* 0x000fe20000000800 */
[----:B------:R-:W-:Y:S01]  /*9730*/  ULDC UR8, c[0x0][0x150] ;  /* 0x0000540000087ab9 */ /* 0x000fe20000000800 */
[----:B------:R-:W-:Y:S01]  /*9740*/  ISETP.NE.AND.EX P0, PT, RZ, UR5, PT, P0 ;  /* 0x00000005ff007c0c */ /* 0x000fe2000bf05300 */
[----:B------:R-:W-:Y:S02]  /*9750*/  IMAD.MOV.U32 R4, RZ, RZ, R16 ;  /* 0x000000ffff047224 */ /* 0x000fe400078e0010 */
[----:B------:R-:W-:Y:S01]  /*9760*/  IMAD.MOV.U32 R5, RZ, RZ, R17 ;  /* 0x000000ffff057224 */ /* 0x000fe200078e0011 */
[----:B0-----:R-:W-:-:S09]  /*9770*/  I2FP.F32.U32 R22, R15 ;  /* 0x0000000f00167245 */ /* 0x001fd20000201000 */
[----:B------:R-:W-:Y:S05]  /*9780*/  @!P0 BRA `(.L_x_224) ;  /* 0x0000000000288947 */ /* 0x000fea0003800000 */
[----:B------:R-:W-:Y:S02]  /*9790*/  ULDC UR6, c[0x0][0x634] ;  /* 0x00018d0000067ab9 */ /* 0x000fe40000000800 */
[----:B------:R-:W-:-:S05]  /*97a0*/  IADD3 R5, P0, R16, UR6, RZ ;  /* 0x0000000610057c10 */ /* 0x000fca000ff1e0ff */
[----:B------:R-:W-:-:S04]  /*97b0*/  IMAD.X R21, RZ, RZ, R17, P0 ;  /* 0x000000ffff157224 */ /* 0x000fc800000e0611 */
[----:B------:R-:W-:-:S04]  /*97c0*/  IMAD.WIDE.U32 R6, R21, UR4, RZ ;  /* 0x0000000415067c25 */ /* 0x000fc8000f8e00ff */
[----:B------:R-:W-:-:S04]  /*97d0*/  IMAD.WIDE.U32 R6, P0, R5, UR5, R6 ;  /* 0x0000000505067c25 */ /* 0x000fc8000f800006 */
[----:B------:R-:W-:-:S04]  /*97e0*/  IMAD.WIDE.U32 R4, R5, UR4, RZ ;  /* 0x0000000405047c25 */ /* 0x000fc8000f8e00ff */
[----:B------:R-:W-:Y:S01]  /*97f0*/  IMAD.MOV.U32 R4, RZ, RZ, R7 ;  /* 0x000000ffff047224 */ /* 0x000fe200078e0007 */
[----:B------:R-:W-:Y:S01]  /*9800*/  IADD3 RZ, P1, R5, R6, RZ ;  /* 0x0000000605ff7210 */ /* 0x000fe20007f3e0ff */
[----:B------:R-:W-:-:S04]  /*9810*/  IMAD.X R5, RZ, RZ, RZ, P0 ;  /* 0x000000ffff057224 */ /* 0x000fc800000e06ff */
[----:B------:R-:W-:-:S08]  /*9820*/  IMAD.WIDE.U32.X R4, R21, UR5, R4, P1 ;  /* 0x0000000515047c25 */ /* 0x000fd000088e0404 */
.L_x_224:
[----:B------:R-:W-:Y:S01]  /*9830*/  FMUL R22, R22, UR8 ;  /* 0x0000000816167c20 */ /* 0x000fe20008400000 */
[--C-:B------:R-:W-:Y:S01]  /*9840*/  SHF.R.U64 R14, R4, UR7, R5.reuse ;  /* 0x00000007040e7c19 */ /* 0x100fe20008001205 */
[----:B------:R-:W-:Y:S01]  /*9850*/  ULDC.64 UR4, c[0x0][0x620] ;  /* 0x0001880000047ab9 */ /* 0x000fe20000000a00 */
[----:B------:R-:W-:Y:S01]  /*9860*/  SHF.R.U32.HI R4, RZ, UR7, R5 ;  /* 0x00000007ff047c19 */ /* 0x000fe20008011605 */
[----:B------:R-:W-:Y:S01]  /*9870*/  ULDC.64 UR6, c[0x0][0x640] ;  /* 0x0001900000067ab9 */ /* 0x000fe20000000a00 */
[----:B------:R-:W-:Y:S01]  /*9880*/  IADD3 R5, P0, RZ, -R14, RZ ;  /* 0x8000000eff057210 */ /* 0x000fe20007f1e0ff */
[----:B------:R-:W0:Y:S04]  /*9890*/  F2I.U32.TRUNC.NTZ R22, R22 ;  /* 0x0000001600167305 */ /* 0x000e28000020f000 */
[----:B------:R-:W-:Y:S01]  /*98a0*/  IMAD.X R4, RZ, RZ, ~R4, P0 ;  /* 0x000000ffff047224 */ /* 0x000fe200000e0e04 */
[----:B------:R-:W-:-:S03]  /*98b0*/  ISETP.NE.U32.AND P0, PT, RZ, UR6, PT ;  /* 0x00000006ff007c0c */ /* 0x000fc6000bf05070 */
[----:B------:R-:W-:Y:S01]  /*98c0*/  IMAD R4, R4, UR4, RZ ;  /* 0x0000000404047c24 */ /* 0x000fe2000f8e02ff */
[----:B------:R-:W-:-:S03]  /*98d0*/  ISETP.NE.AND.EX P0, PT, RZ, UR7, PT, P0 ;  /* 0x00000007ff007c0c */ /* 0x000fc6000bf05300 */
[C---:B------:R-:W-:Y:S01]  /*98e0*/  IMAD R7, R5.reuse, UR5, R4 ;  /* 0x0000000505077c24 */ /* 0x040fe2000f8e0204 */
[----:B------:R-:W-:Y:S01]  /*98f0*/  ULDC UR5, c[0x0][0x154] ;  /* 0x0000550000057ab9 */ /* 0x000fe20000000800 */
[----:B------:R-:W-:Y:S01]  /*9900*/  IMAD.WIDE.U32 R4, R5, UR4, R16 ;  /* 0x0000000405047c25 */ /* 0x000fe2000f8e0010 */
[----:B------:R-:W-:-:S03]  /*9910*/  ULDC UR4, c[0x0][0x618] ;  /* 0x0001860000047ab9 */ /* 0x000fc60000000800 */
[----:B0-----:R-:W-:Y:S02]  /*9920*/  IMAD.MOV R6, RZ, RZ, -R22 ;  /* 0x000000ffff067224 */ /* 0x001fe400078e0a16 */
[----:B------:R-:W-:Y:S02]  /*9930*/  IMAD.IADD R5, R5, 0x1, R7 ;  /* 0x0000000105057824 */ /* 0x000fe400078e0207 */
[----:B-1----:R-:W-:Y:S01]  /*9940*/  IMAD R15, R20, R6, R15 ;  /* 0x00000006140f7224 */ /* 0x002fe200078e020f */
[----:B--2---:R-:W-:Y:S01]  /*9950*/  I2FP.F32.U32 R6, R13 ;  /* 0x0000000d00067245 */ /* 0x004fe20000201000 */
[----:B------:R-:W0:Y:S01]  /*9960*/  LDC R20, c[0x0][0x148] ;  /* 0x00005200ff147b82 */ /* 0x000e220000000800 */
[--C-:B------:R-:W-:Y:S02]  /*9970*/  SHF.R.U64 R21, R4, UR4, R5.reuse ;  /* 0x0000000404157c19 */ /* 0x100fe40008001205 */
[----:B------:R-:W-:Y:S01]  /*9980*/  SHF.R.U32.HI R4, RZ, UR4, R5 ;  /* 0x00000004ff047c19 */ /* 0x000fe20008011605 */
[----:B------:R-:W-:Y:S01]  /*9990*/  FMUL R6, R6, UR5 ;  /* 0x0000000506067c20 */ /* 0x000fe20008400000 */
[----:B------:R-:W-:-:S02]  /*99a0*/  ULDC UR4, c[0x0][0x608] ;  /* 0x0001820000047ab9 */ /* 0x000fc40000000800 */
[--C-:B------:R-:W-:Y:S01]  /*99b0*/  SHF.R.U64 R23, R21, UR4, R4.reuse ;  /* 0x0000000415177c19 */ /* 0x100fe20008001204 */
[----:B------:R1:W2:Y:S01]  /*99c0*/  F2I.U32.TRUNC.NTZ R24, R6 ;  /* 0x0000000600187305 */ /* 0x0002a2000020f000 */
[----:B------:R-:W-:Y:S01]  /*99d0*/  SHF.R.U32.HI R4, RZ, UR4, R4 ;  /* 0x00000004ff047c19 */ /* 0x000fe20008011604 */
[----:B------:R-:W-:-:S03]  /*99e0*/  ULDC UR4, c[0x0][0x658] ;  /* 0x0001960000047ab9 */ /* 0x000fc60000000800 */
[--C-:B------:R-:W-:Y:S02]  /*99f0*/  SHF.R.U64 R22, R23, UR4, R4.reuse ;  /* 0x0000000417167c19 */ /* 0x100fe40008001204 */
[----:B------:R-:W-:-:S03]  /*9a00*/  SHF.R.U32.HI R25, RZ, UR4, R4 ;  /* 0x00000004ff197c19 */ /* 0x000fc60008011604 */
[----:B------:R-:W-:Y:S02]  /*9a10*/  IMAD.MOV.U32 R4, RZ, RZ, R22 ;  /* 0x000000ffff047224 */ /* 0x000fe400078e0016 */
[----:B------:R-:W-:Y:S01]  /*9a20*/  IMAD.MOV.U32 R5, RZ, RZ, R25 ;  /* 0x000000ffff057224 */ /* 0x000fe200078e0019 */
[----:B-1----:R-:W-:Y:S06]  /*9a30*/  @!P0 BRA `(.L_x_225) ;  /* 0x0000000000288947 */ /* 0x002fec0003800000 */
        /* <DEDUP_REMOVED lines=10> */
.L_x_225:
[----:B------:R-:W-:Y:S01]  /*9ae0*/  ISETP.NE.AND P0, PT, R2, 0x1, PT ;  /* 0x000000010200780c */ /* 0x000fe20003f05270 */
[----:B------:R-:W-:Y:S01]  /*9af0*/  ULDC UR4, c[0x0][0x648] ;  /* 0x0001920000047ab9 */ /* 0x000fe20000000800 */
[----:B------:R-:W-:Y:S01]  /*9b00*/  LOP3.LUT R23, R23, UR17, RZ, 0xc0, !PT ;  /* 0x0000001117177c12 */ /* 0x000fe2000f8ec0ff */
[----:B--2---:R-:W-:Y:S01]  /*9b10*/  IMAD.MOV R24, RZ, RZ, -R24 ;  /* 0x000000ffff187224 */ /* 0x004fe200078e0a18 */
[----:B------:R-:W-:Y:S01]  /*9b20*/  SHF.R.U64 R4, R4, UR4, R5 ;  /* 0x0000000404047c19 */ /* 0x000fe20008001205 */
[----:B------:R-:W-:Y:S01]  /*9b30*/  ULDC UR4, c[0x0][0x638] ;  /* 0x00018e0000047ab9 */ /* 0x000fe20000000800 */
[----:B------:R-:W-:Y:S01]  /*9b40*/  LOP3.LUT R21, R21, UR16, RZ, 0xc0, !PT ;  /* 0x0000001015157c12 */ /* 0x000fe2000f8ec0ff */
[----:B------:R-:W-:Y:S01]  /*9b50*/  ULDC UR5, c[0x0][0x610] ;  /* 0x0001840000057ab9 */ /* 0x000fe20000000800 */
[----:B------:R-:W-:Y:S02]  /*9b60*/  IMAD.MOV.U32 R6, RZ, RZ, R14 ;  /* 0x000000ffff067224 */ /* 0x000fe400078e000e */
[----:B------:R-:W-:-:S02]  /*9b70*/  IMAD.MOV R5, RZ, RZ, -R4 ;  /* 0x000000ffff057224 */ /* 0x000fc400078e0a04 */
[----:B------:R-:W-:Y:S02]  /*9b80*/  IMAD R4, R4, UR18, R23 ;  /* 0x0000001204047c24 */ /* 0x000fe4000f8e0217 */
[----:B0-----:R-:W-:Y:S02]  /*9b90*/  @P0 IMAD R15, R20, R24, R13 ;  /* 0x00000018140f0224 */ /* 0x001fe400078e020d */
[----:B------:R-:W-:Y:S01]  /*9ba0*/  IMAD R22, R5, UR4, R22 ;  /* 0x0000000405167c24 */ /* 0x000fe2000f8e0216 */
[----:B------:R-:W-:Y:S01]  /*9bb0*/  ULDC UR4, c[0x0][0x600] ;  /* 0x0001800000047ab9 */ /* 0x000fe20000000800 */
[----:B------:R-:W-:Y:S02]  /*9bc0*/  IMAD R15, R4, UR5, R15 ;  /* 0x00000005040f7c24 */ /* 0x000fe4000f8e020f */
[----:B------:R-:W-:Y:S02]  /*9bd0*/  IMAD R22, R22, UR4, R21 ;  /* 0x0000000416167c24 */ /* 0x000fe4000f8e0215 */
[----:B------:R-:W-:-:S03]  /*9be0*/  IMAD.MOV.U32 R4, RZ, RZ, 0x1 ;  /* 0x00000001ff047424 */ /* 0x000fc600078e00ff */
[----:B------:R-:W-:Y:S02]  /*9bf0*/  SEL R20, R22, R15, !P0 ;  /* 0x0000000f16147207 */ /* 0x000fe40004000000 */
[----:B------:R-:W-:-:S07]  /*9c00*/  SEL R13, R15, R22, !P0 ;  /* 0x000000160f0d7207 */ /* 0x000fce0004000000 */
.L_x_223:
[----:B------:R-:W-:Y:S05]  /*9c10*/  BSYNC B1 ;  /* 0x0000000000017941 */ /* 0x000fea0003800000 */
.L_x_222:
[----:B------:R-:W-:-:S13]  /*9c20*/  LOP3.LUT P0, RZ, R4, 0xff, RZ, 0xc0, !PT ;  /* 0x000000ff04ff7812 */ /* 0x000fda000780c0ff */
[----:B------:R-:W-:Y:S05]  /*9c30*/  @P0 BRA `(.L_x_226) ;  /* 0xfffffff4003c0947 */ /* 0x000fea000383ffff */
[----:B------:R-:W-:Y:S05]  /*9c40*/  BSYNC B0 ;  /* 0x0000000000007941 */ /* 0x000fea0003800000 */
.L_x_215:
[----:B------:R-:W-:-:S03]  /*9c50*/  UMOV UR4, 0xffffffff ;  /* 0xffffffff00047882 */ /* 0x000fc60000000000 */
[----:B------:R-:W-:Y:S05]  /*9c60*/  BRA.DIV UR4, `(.L_x_227) ;  /* 0x0000000e04c47947 */ /* 0x000fea000b800000 */
[----:B------:R-:W-:-:S13]  /*9c70*/  ELECT P6, URZ, PT ;  /* 0x00000000003f782f */ /* 0x000fda00038c0000 */
.L_x_260:
[----:B------:R-:W-:Y:S04]  /*9c80*/  BSSY B0, `(.L_x_228) ;  /* 0x00000d6000007945 */ /* 0x000fe80003800000 */
[----:B------:R-:W-:Y:S05]  /*9c90*/  @!P6 BRA `(.L_x_229) ;  /* 0x0000000c0050e947 */ /* 0x000fea0003800000 */
[----:B------:R-:W-:-:S04]  /*9ca0*/  LOP3.LUT R19, R19, 0x2, RZ, 0xfc, !PT ;  /* 0x0000000213137812 */ /* 0x000fc800078efcff */
[----:B------:R-:W-:-:S13]  /*9cb0*/  ISETP.NE.AND P0, PT, R19, 0x3, PT ;  /* 0x000000031300780c */ /* 0x000fda0003f05270 */
[----:B------:R-:W-:Y:S05]  /*9cc0*/  @!P0 BRA `(.L_x_230) ;  /* 0x0000000000048947 */ /* 0x000fea0003800000 */
[----:B------:R-:W-:Y:S01]  /*9cd0*/  BPT.TRAP 0x1 ;  /* 0x000000040000795c */ /* 0x000fe20000300000 */
.L_x_230:
[----:B------:R-:W0:Y:S01]  /*9ce0*/  S2R R5, SR_CgaCtaId ;  /* 0x0000000000057919 */ /* 0x000e220000008800 */
[----:B------:R-:W-:Y:S02]  /*9cf0*/  MOV R2, 0x400 ;  /* 0x0000040000027802 */ /* 0x000fe40000000f00 */
[----:B------:R-:W-:Y:S02]  /*9d00*/  SHF.L.U32 R4, R0, 0x1f, RZ ;  /* 0x0000001f00047819 */ /* 0x000fe400000006ff */
[----:B0-----:R-:W-:-:S05]  /*9d10*/  LEA R2, R5, R2, 0x18 ;  /* 0x0000000205027211 */ /* 0x001fca00078ec0ff */
[----:B------:R-:W-:-:S04]  /*9d20*/  VIADD R2, R2, 0xb8 ;  /* 0x000000b802027836 */ /* 0x000fc80000000000 */
[C---:B------:R-:W-:Y:S02]  /*9d30*/  IMAD R7, R3.reuse, 0x8, R2 ;  /* 0x0000000803077824 */ /* 0x040fe400078e0202 */
[----:B------:R-:W-:Y:S02]  /*9d40*/  VIADD R3, R3, 0x1 ;  /* 0x0000000103037836 */ /* 0x000fe40000000000 */
[----:B------:R-:W0:Y:S03]  /*9d50*/  SYNCS.PHASECHK.TRANS64.TRYWAIT P0, [R7+URZ], R4 ;  /* 0x00000004070075a7 */ /* 0x000e26000800017f */
[----:B------:R-:W-:-:S04]  /*9d60*/  ISETP.NE.AND P1, PT, R3, 0x17, PT ;  /* 0x000000170300780c */ /* 0x000fc80003f25270 */
[----:B------:R-:W-:Y:S02]  /*9d70*/  SEL R5, RZ, 0x1, P1 ;  /* 0x00000001ff057807 */ /* 0x000fe40000800000 */
[----:B------:R-:W-:Y:S02]  /*9d80*/  SEL R3, R3, RZ, P1 ;  /* 0x000000ff03037207 */ /* 0x000fe40000800000 */
[----:B------:R-:W-:-:S03]  /*9d90*/  LOP3.LUT R6, R0, R5, RZ, 0x3c, !PT ;  /* 0x0000000500067212 */ /* 0x000fc600078e3cff */
[----:B------:R-:W-:Y:S01]  /*9da0*/  IMAD R8, R3, 0x8, R2 ;  /* 0x0000000803087824 */ /* 0x000fe200078e0202 */
[----:B------:R-:W-:Y:S01]  /*9db0*/  SHF.L.U32 R5, R6, 0x1f, RZ ;  /* 0x0000001f06057819 */ /* 0x000fe200000006ff */
[----:B0-----:R-:W-:Y:S06]  /*9dc0*/  @!P0 BRA `(.L_x_231) ;  /* 0x0000000c008c8947 */ /* 0x001fec0003800000 */
.L_x_261:
[----:B------:R-:W1:Y:S01]  /*9dd0*/  SYNCS.PHASECHK.TRANS64.TRYWAIT P0, [R8+URZ], R5 ;  /* 0x00000005080075a7 */ /* 0x000e62000800017f */
[----:B------:R-:W-:-:S05]  /*9de0*/  VIADD R0, R3, 0x1 ;  /* 0x0000000103007836 */ /* 0x000fca0000000000 */
[----:B------:R-:W-:-:S04]  /*9df0*/  ISETP.NE.AND P1, PT, R0, 0x17, PT ;  /* 0x000000170000780c */ /* 0x000fc80003f25270 */
[----:B------:R-:W-:Y:S02]  /*9e00*/  SEL R3, RZ, 0x1, P1 ;  /* 0x00000001ff037807 */ /* 0x000fe40000800000 */
[----:B0-----:R-:W-:Y:S02]  /*9e10*/  SEL R7, R0, RZ, P1 ;  /* 0x000000ff00077207 */ /* 0x001fe40000800000 */
[----:B------:R-:W-:-:S03]  /*9e20*/  LOP3.LUT R6, R6, R3, RZ, 0x3c, !PT ;  /* 0x0000000306067212 */ /* 0x000fc600078e3cff */
[----:B------:R-:W-:Y:S01]  /*9e30*/  IMAD R9, R7, 0x8, R2 ;  /* 0x0000000807097824 */ /* 0x000fe200078e0202 */
[----:B------:R-:W-:Y:S01]  /*9e40*/  SHF.L.U32 R4, R6, 0x1f, RZ ;  /* 0x0000001f06047819 */ /* 0x000fe200000006ff */
[----:B-1----:R-:W-:Y:S06]  /*9e50*/  @!P0 BRA `(.L_x_232) ;  /* 0x0000000c007c8947 */ /* 0x002fec0003800000 */
.L_x_262:
[----:B------:R-:W1:Y:S01]  /*9e60*/  SYNCS.PHASECHK.TRANS64.TRYWAIT P0, [R9+URZ], R4 ;  /* 0x00000004090075a7 */ /* 0x000e62000800017f */
[----:B------:R-:W-:-:S05]  /*9e70*/  VIADD R0, R7, 0x1 ;  /* 0x0000000107007836 */ /* 0x000fca0000000000 */
[----:B------:R-:W-:-:S04]  /*9e80*/  ISETP.NE.AND P1, PT, R0, 0x17, PT ;  /* 0x000000170000780c */ /* 0x000fc80003f25270 */
[----:B------:R-:W-:Y:S02]  /*9e90*/  SEL R3, RZ, 0x1, P1 ;  /* 0x00000001ff037807 */ /* 0x000fe40000800000 */
[----:B------:R-:W-:Y:S02]  /*9ea0*/  SEL R7, R0, RZ, P1 ;  /* 0x000000ff00077207 */ /* 0x000fe40000800000 */
[----:B------:R-:W-:-:S03]  /*9eb0*/  LOP3.LUT R6, R6, R3, RZ, 0x3c, !PT ;  /* 0x0000000306067212 */ /* 0x000fc600078e3cff */
[----:B0-----:R-:W-:Y:S01]  /*9ec0*/  IMAD R8, R7, 0x8, R2 ;  /* 0x0000000807087824 */ /* 0x001fe200078e0202 */
[----:B------:R-:W-:Y:S01]  /*9ed0*/  SHF.L.U32 R5, R6, 0x1f, RZ ;  /* 0x0000001f06057819 */ /* 0x000fe200000006ff */
[----:B-1----:R-:W-:Y:S06]  /*9ee0*/  @!P0 BRA `(.L_x_233) ;  /* 0x0000000c006c8947 */ /* 0x002fec0003800000 */
.L_x_263:
        /* <DEDUP_REMOVED lines=9> */
.L_x_264:
        /* <DEDUP_REMOVED lines=9> */
.L_x_265:
        /* <DEDUP_REMOVED lines=9> */
.L_x_266:
        /* <DEDUP_REMOVED lines=9> */
.L_x_267:
        /* <DEDUP_REMOVED lines=9> */
.L_x_268:
        /* <DEDUP_REMOVED lines=9> */
.L_x_269:
        /* <DEDUP_REMOVED lines=9> */
.L_x_270:
        /* <DEDUP_REMOVED lines=9> */
.L_x_271:
        /* <DEDUP_REMOVED lines=9> */
.L_x_272:
        /* <DEDUP_REMOVED lines=9> */
.L_x_273:
        /* <DEDUP_REMOVED lines=9> */
.L_x_274:
        /* <DEDUP_REMOVED lines=9> */
.L_x_275:
        /* <DEDUP_REMOVED lines=9> */
.L_x_276:
        /* <DEDUP_REMOVED lines=9> */
.L_x_277:
        /* <DEDUP_REMOVED lines=9> */
.L_x_278:
        /* <DEDUP_REMOVED lines=9> */
.L_x_279:
        /* <DEDUP_REMOVED lines=9> */
.L_x_280:
[----:B------:R-:W1:Y:S01]  /*a880*/  SYNCS.PHASECHK.TRANS64.TRYWAIT P0, [R9+URZ], R4 ;  /* 0x00000004090075a7 */ /* 0x000e62000800017f */
[----:B------:R-:W-:-:S05]  /*a890*/  VIADD R0, R7, 0x1 ;  /* 0x0000000107007836 */ /* 0x000fca0000000000 */
[----:B------:R-:W-:-:S04]  /*a8a0*/  ISETP.NE.AND P1, PT, R0, 0x17, PT ;  /* 0x000000170000780c */ /* 0x000fc80003f25270 */
[----:B------:R-:W-:Y:S02]  /*a8b0*/  SEL R3, RZ, 0x1, P1 ;  /* 0x00000001ff037807 */ /* 0x000fe40000800000 */
[----:B------:R-:W-:Y:S02]  /*a8c0*/  SEL R7, R0, RZ, P1 ;  /* 0x000000ff00077207 */ /* 0x000fe40000800000 */
[----:B------:R-:W-:-:S03]  /*a8d0*/  LOP3.LUT R11, R6, R3, RZ, 0x3c, !PT ;  /* 0x00000003060b7212 */ /* 0x000fc600078e3cff */
[----:B------:R-:W-:Y:S01]  /*a8e0*/  IMAD R6, R7, 0x8, R2 ;  /* 0x0000000807067824 */ /* 0x000fe200078e0202 */
[----:B0-----:R-:W-:Y:S01]  /*a8f0*/  SHF.L.U32 R5, R11, 0x1f, RZ ;  /* 0x0000001f0b057819 */ /* 0x001fe200000006ff */
[----:B-1----:R-:W-:Y:S06]  /*a900*/  @!P0 BRA `(.L_x_251) ;  /* 0x00000008004c8947 */ /* 0x002fec0003800000 */
.L_x_281:
[----:B------:R-:W1:Y:S01]  /*a910*/  SYNCS.PHASECHK.TRANS64.TRYWAIT P0, [R6+URZ], R5 ;  /* 0x00000005060075a7 */ /* 0x000e62000800017f */
[----:B------:R-:W-:-:S05]  /*a920*/  VIADD R0, R7, 0x1 ;  /* 0x0000000107007836 */ /* 0x000fca0000000000 */
[----:B------:R-:W-:-:S04]  /*a930*/  ISETP.NE.AND P1, PT, R0, 0x17, PT ;  /* 0x000000170000780c */ /* 0x000fc80003f25270 */
[----:B0-----:R-:W-:Y:S02]  /*a940*/  SEL R4, RZ, 0x1, P1 ;  /* 0x00000001ff047807 */ /* 0x001fe40000800000 */
[----:B------:R-:W-:Y:S02]  /*a950*/  SEL R3, R0, RZ, P1 ;  /* 0x000000ff00037207 */ /* 0x000fe40000800000 */
[----:B------:R-:W-:Y:S01]  /*a960*/  LOP3.LUT R0, R11, R4, RZ, 0x3c, !PT ;  /* 0x000000040b007212 */ /* 0x000fe200078e3cff */
[----:B-1----:R-:W-:Y:S06]  /*a970*/  @!P0 BRA `(.L_x_252) ;  /* 0x0000000800448947 */ /* 0x002fec0003800000 */
.L_x_282:
[----:B------:R-:W-:Y:S01]  /*a980*/  IMAD R3, R3, 0x8, R2 ;  /* 0x0000000803037824 */ /* 0x000fe200078e0202 */
[----:B------:R-:W-:-:S07]  /*a990*/  SHF.L.U32 R0, R0, 0x1f, RZ ;  /* 0x0000001f00007819 */ /* 0x000fce00000006ff */
.L_x_253:
[----:B-1----:R1:W2:Y:S02]  /*a9a0*/  SYNCS.PHASECHK.TRANS64.TRYWAIT P0, [R3+URZ], R0 ;  /* 0x00000000030075a7 */ /* 0x0022a4000800017f */
[----:B--2---:R-:W-:Y:S05]  /*a9b0*/  @!P0 NANOSLEEP.SYNCS 0x989680 ;  /* 0x009896800000895d */ /* 0x004fea0003900000 */
[----:B------:R-:W2:Y:S02]  /*a9c0*/  @!P0 SYNCS.PHASECHK.TRANS64 P0, [R3+URZ], R0 ;  /* 0x00000000030085a7 */ /* 0x000ea4000800007f */
[----:B--2---:R-:W-:Y:S05]  /*a9d0*/  @!P0 BRA `(.L_x_253) ;  /* 0xfffffffc00f08947 */ /* 0x004fea000383ffff */
.L_x_229:
[----:B------:R-:W-:Y:S05]  /*a9e0*/  BSYNC B0 ;  /* 0x0000000000007941 */ /* 0x000fea0003800000 */
.L_x_228:
[----:B------:R-:W-:Y:S05]  /*a9f0*/  EXIT ;  /* 0x000000000000794d */ /* 0x000fea0003800000 */
.L_x_22:
[----:B---3--:R3:W4:Y:S02]  /*aa00*/  SYNCS.PHASECHK.TRANS64.TRYWAIT P1, [R3+URZ], R0 ;  /* 0x00000000030075a7 */ /* 0x008724000802017f */
[----:B----4-:R-:W-:Y:S05]  /*aa10*/  @!P1 NANOSLEEP.SYNCS 0x989680 ;  /* 0x009896800000995d */ /* 0x010fea0003900000 */
[----:B------:R-:W4:Y:S02]  /*aa20*/  @!P1 SYNCS.PHASECHK.TRANS64 P1, [R3+URZ], R0 ;  /* 0x00000000030095a7 */ /* 0x000f24000802007f */
[----:B----4-:R-:W-:Y:S05]  /*aa30*/  @!P1 BRA `(.L_x_22) ;  /* 0xfffffffc00f09947 */ /* 0x010fea000383ffff */
[----:B------:R-:W-:Y:S05]  /*aa40*/  BRA `(.L_x_21) ;  /* 0xffffff6c00447947 */ /* 0x000fea000383ffff */
.L_x_27:
[----:B-1----:R-:W-:-:S04]  /*aa50*/  IMAD.U32 R6, RZ, RZ, UR5 ;  /* 0x00000005ff067e24 */ /* 0x002fc8000f8e00ff */
[----:B------:R1:W2:Y:S03]  /*aa60*/  SYNCS.PHASECHK.TRANS64.TRYWAIT P1, [R6+URZ], R5 ;  /* 0x00000005060075a7 */ /* 0x0002a6000802017f */
[----:B--2---:R-:W-:Y:S05]  /*aa70*/  @!P1 NANOSLEEP.SYNCS 0x989680 ;  /* 0x009896800000995d */ /* 0x004fea0003900000 */
[----:B------:R-:W2:Y:S02]  /*aa80*/  @!P1 SYNCS.PHASECHK.TRANS64 P1, [R6+URZ], R5 ;  /* 0x00000005060095a7 */ /* 0x000ea4000802007f */
[----:B--2---:R-:W-:Y:S05]  /*aa90*/  @!P1 BRA `(.L_x_27) ;  /* 0xfffffffc00ec9947 */ /* 0x004fea000383ffff */
[----:B------:R-:W-:Y:S05]  /*aaa0*/  BRA `(.L_x_26) ;  /* 0xffffff7000e47947 */ /* 0x000fea000383ffff */
.L_x_216:
[----:B------:R-:W-:Y:S01]  /*aab0*/  BSSY B1, `(.L_x_254) ;  /* 0x0000006000017945 */ /* 0x000fe20003800000 */
[----:B------:R-:W-:-:S07]  /*aac0*/  IMAD.MOV.U32 R15, RZ, RZ, -0x1 ;  /* 0xffffffffff0f7424 */ /* 0x000fce00078e00ff */
[----:B------:R-:W-:Y:S05]  /*aad0*/  WARPSYNC.COLLECTIVE R15, `(.L_x_255) ;  /* 0x000000000f0c7348 */ /* 0x000fea0003c00000 */
[----:B------:R-:W-:Y:S02]  /*aae0*/  ELECT P6, UR62, PT ;  /* 0x00000000003e782f */ /* 0x000fe400038c0000 */
[----:B------:R-:W-:Y:S01]  /*aaf0*/  MOV R14, UR62 ;  /* 0x0000003e000e7c02 */ /* 0x000fe20008000f00 */
[----:B------:R-:W-:Y:S10]  /*ab00*/  ENDCOLLECTIVE ;  /* 0x000000000000791b */ /* 0x000ff40003800000 */
.L_x_255:
[----:B------:R-:W-:Y:S05]  /*ab10*/  BSYNC B1 ;  /* 0x0000000000017941 */ /* 0x000fea0003800000 */
.L_x_254:
[----:B------:R-:W-:Y:S05]  /*ab20*/  BRA `(.L_x_256) ;  /* 0xffffffe4008c7947 */ /* 0x000fea000383ffff */
.L_x_219:
[----:B0-----:R0:W1:Y:S02]  /*ab30*/  SYNCS.PHASECHK.TRANS64.TRYWAIT P0, [R20+URZ+0xb8], R7 ;  /* 0x0000b807140075a7 */ /* 0x001064000800017f */
[----:B-1----:R-:W-:Y:S05]  /*ab40*/  @!P0 NANOSLEEP.SYNCS 0x989680 ;  /* 0x009896800000895d */ /* 0x002fea0003900000 */
[----:B------:R-:W1:Y:S02]  /*ab50*/  @!P0 SYNCS.PHASECHK.TRANS64 P0, [R20+URZ+0xb8], R7 ;  /* 0x0000b807140085a7 */ /* 0x000e64000800007f */
[----:B-1----:R-:W-:Y:S05]  /*ab60*/  @!P0 BRA `(.L_x_219) ;  /* 0xfffffffc00f08947 */ /* 0x002fea000383ffff */
[----:B------:R-:W-:Y:S05]  /*ab70*/  BRA `(.L_x_257) ;  /* 0xffffffe400c87947 */ /* 0x000fea000383ffff */
.L_x_227:
[----:B------:R-:W-:Y:S01]  /*ab80*/  BSSY B0, `(.L_x_258) ;  /* 0x0000006000007945 */ /* 0x000fe20003800000 */
[----:B------:R-:W-:-:S07]  /*ab90*/  IMAD.MOV.U32 R15, RZ, RZ, -0x1 ;  /* 0xffffffffff0f7424 */ /* 0x000fce00078e00ff */
[----:B------:R-:W-:Y:S05]  /*aba0*/  WARPSYNC.COLLECTIVE R15, `(.L_x_259) ;  /* 0x000000000f0c7348 */ /* 0x000fea0003c00000 */
[----:B------:R-:W-:Y:S02]  /*abb0*/  ELECT P6, UR62, PT ;  /* 0x00000000003e782f */ /* 0x000fe400038c0000 */
[----:B------:R-:W-:Y:S01]  /*abc0*/  MOV R14, UR62 ;  /* 0x0000003e000e7c02 */ /* 0x000fe20008000f00 */
[----:B------:R-:W-:Y:S10]  /*abd0*/  ENDCOLLECTIVE ;  /* 0x000000000000791b */ /* 0x000ff40003800000 */
.L_x_259:
[----:B------:R-:W-:Y:S05]  /*abe0*/  BSYNC B0 ;  /* 0x0000000000007941 */ /* 0x000fea0003800000 */
.L_x_258:
[----:B------:R-:W-:Y:S05]  /*abf0*/  BRA `(.L_x_260) ;  /* 0xfffffff000207947 */ /* 0x000fea000383ffff */
.L_x_231:
[----:B0-----:R0:W1:Y:S02]  /*ac00*/  SYNCS.PHASECHK.TRANS64.TRYWAIT P0, [R7+URZ], R4 ;  /* 0x00000004070075a7 */ /* 0x001064000800017f */
[----:B-1----:R-:W-:Y:S05]  /*ac10*/  @!P0 NANOSLEEP.SYNCS 0x989680 ;  /* 0x009896800000895d */ /* 0x002fea0003900000 */
[----:B------:R-:W1:Y:S02]  /*ac20*/  @!P0 SYNCS.PHASECHK.TRANS64 P0, [R7+URZ], R4 ;  /* 0x00000004070085a7 */ /* 0x000e64000800007f */
[----:B-1----:R-:W-:Y:S05]  /*ac30*/  @!P0 BRA `(.L_x_231) ;  /* 0xfffffffc00f08947 */ /* 0x002fea000383ffff */
[----:B------:R-:W-:Y:S05]  /*ac40*/  BRA `(.L_x_261) ;  /* 0xfffffff000607947 */ /* 0x000fea000383ffff */
.L_x_232:
[----:B0-----:R0:W1:Y:S02]  /*ac50*/  SYNCS.PHASECHK.TRANS64.TRYWAIT P0, [R8+URZ], R5 ;  /* 0x00000005080075a7 */ /* 0x001064000800017f */
[----:B-1----:R-:W-:Y:S05]  /*ac60*/  @!P0 NANOSLEEP.SYNCS 0x989680 ;  /* 0x009896800000895d */ /* 0x002fea0003900000 */
[----:B------:R-:W1:Y:S02]  /*ac70*/  @!P0 SYNCS.PHASECHK.TRANS64 P0, [R8+URZ], R5 ;  /* 0x00000005080085a7 */ /* 0x000e64000800007f */
[----:B-1----:R-:W-:Y:S05]  /*ac80*/  @!P0 BRA `(.L_x_232) ;  /* 0xfffffffc00f08947 */ /* 0x002fea000383ffff */
[----:B------:R-:W-:Y:S05]  /*ac90*/  BRA `(.L_x_262) ;  /* 0xfffffff000707947 */ /* 0x000fea000383ffff */
.L_x_233:
[----:B0-----:R0:W1:Y:S02]  /*aca0*/  SYNCS.PHASECHK.TRANS64.TRYWAIT P0, [R9+URZ], R4 ;  /* 0x00000004090075a7 */ /* 0x001064000800017f */
[----:B-1----:R-:W-:Y:S05]  /*acb0*/  @!P0 NANOSLEEP.SYNCS 0x989680 ;  /* 0x009896800000895d */ /* 0x002fea0003900000 */
[----:B------:R-:W1:Y:S02]  /*acc0*/  @!P0 SYNCS.PHASECHK.TRANS64 P0, [R9+URZ], R4 ;  /* 0x00000004090085a7 */ /* 0x000e64000800007f */
[----:B-1----:R-:W-:Y:S05]  /*acd0*/  @!P0 BRA `(.L_x_233) ;  /* 0xfffffffc00f08947 */ /* 0x002fea000383ffff */
[----:B------:R-:W-:Y:S05]  /*ace0*/  BRA `(.L_x_263) ;  /* 0xfffffff000807947 */ /* 0x000fea000383ffff */
.L_x_234:
[----:B0-----:R0:W1:Y:S02]  /*acf0*/  SYNCS.PHASECHK.TRANS64.TRYWAIT P0, [R8+URZ], R5 ;  /* 0x00000005080075a7 */ /* 0x001064000800017f */
[----:B-1----:R-:W-:Y:S05]  /*ad00*/  @!P0 NANOSLEEP.SYNCS 0x989680 ;  /* 0x009896800000895d */ /* 0x002fea0003900000 */
[----:B------:R-:W1:Y:S02]  /*ad10*/  @!P0 SYNCS.PHASECHK.TRANS64 P0, [R8+URZ], R5 ;  /* 0x00000005080085a7 */ /* 0x000e64000800007f */
[----:B-1----:R-:W-:Y:S05]  /*ad20*/  @!P0 BRA `(.L_x_234) ;  /* 0xfffffffc00f08947 */ /* 0x002fea000383ffff */
[----:B------:R-:W-:Y:S05]  /*ad30*/  BRA `(.L_x_264) ;  /* 0xfffffff000907947 */ /* 0x000fea000383ffff */
.L_x_235:
[----:B0-----:R0:W1:Y:S02]  /*ad40*/  SYNCS.PHASECHK.TRANS64.TRYWAIT P0, [R9+URZ], R4 ;  /* 0x00000004090075a7 */ /* 0x001064000800017f */
[----:B-1----:R-:W-:Y:S05]  /*ad50*/  @!P0 NANOSLEEP.SYNCS 0x989680 ;  /* 0x009896800000895d */ /* 0x002fea0003900000 */
[----:B------:R-:W1:Y:S02]  /*ad60*/  @!P0 SYNCS.PHASECHK.TRANS64 P0, [R9+URZ], R4 ;  /* 0x00000004090085a7 */ /* 0x000e64000800007f */
[----:B-1----:R-:W-:Y:S05]  /*ad70*/  @!P0 BRA `(.L_x_235) ;  /* 0xfffffffc00f08947 */ /* 0x002fea000383ffff */
[----:B------:R-:W-:Y:S05]  /*ad80*/  BRA `(.L_x_265) ;  /* 0xfffffff000a07947 */ /* 0x000fea000383ffff */
.L_x_236:
[----:B0-----:R0:W1:Y:S02]  /*ad90*/  SYNCS.PHASECHK.TRANS64.TRYWAIT P0, [R8+URZ], R5 ;  /* 0x00000005080075a7 */ /* 0x001064000800017f */
[----:B-1----:R-:W-:Y:S05]  /*ada0*/  @!P0 NANOSLEEP.SYNCS 0x989680 ;  /* 0x009896800000895d */ /* 0x002fea0003900000 */
[----:B------:R-:W1:Y:S02]  /*adb0*/  @!P0 SYNCS.PHASECHK.TRANS64 P0, [R8+URZ], R5 ;  /* 0x00000005080085a7 */ /* 0x000e64000800007f */
[----:B-1----:R-:W-:Y:S05]  /*adc0*/  @!P0 BRA `(.L_x_236) ;  /* 0xfffffffc00f08947 */ /* 0x002fea000383ffff */
[----:B------:R-:W-:Y:S05]  /*add0*/  BRA `(.L_x_266) ;  /* 0xfffffff000b07947 */ /* 0x000fea000383ffff */
.L_x_237:
[----:B0-----:R0:W1:Y:S02]  /*ade0*/  SYNCS.PHASECHK.TRANS64.TRYWAIT P0, [R9+URZ], R4 ;  /* 0x00000004090075a7 */ /* 0x001064000800017f */
[----:B-1----:R-:W-:Y:S05]  /*adf0*/  @!P0 NANOSLEEP.SYNCS 0x989680 ;  /* 0x009896800000895d */ /* 0x002fea0003900000 */
[----:B------:R-:W1:Y:S02]  /*ae00*/  @!P0 SYNCS.PHASECHK.TRANS64 P0, [R9+URZ], R4 ;  /* 0x00000004090085a7 */ /* 0x000e64000800007f */
[----:B-1----:R-:W-:Y:S05]  /*ae10*/  @!P0 BRA `(.L_x_237) ;  /* 0xfffffffc00f08947 */ /* 0x002fea000383ffff */
[----:B------:R-:W-:Y:S05]  /*ae20*/  BRA `(.L_x_267) ;  /* 0xfffffff000c07947 */ /* 0x000fea000383ffff */
.L_x_238:
[----:B0-----:R0:W1:Y:S02]  /*ae30*/  SYNCS.PHASECHK.TRANS64.TRYWAIT P0, [R8+URZ], R5 ;  /* 0x00000005080075a7 */ /* 0x001064000800017f */
[----:B-1----:R-:W-:Y:S05]  /*ae40*/  @!P0 NANOSLEEP.SYNCS 0x989680 ;  /* 0x009896800000895d */ /* 0x002fea0003900000 */
[----:B------:R-:W1:Y:S02]  /*ae50*/  @!P0 SYNCS.PHASECHK.TRANS64 P0, [R8+URZ], R5 ;  /* 0x00000005080085a7 */ /* 0x000e64000800007f */
[----:B-1----:R-:W-:Y:S05]  /*ae60*/  @!P0 BRA `(.L_x_238) ;  /* 0xfffffffc00f08947 */ /* 0x002fea000383ffff */
[----:B------:R-:W-:Y:S05]  /*ae70*/  BRA `(.L_x_268) ;  /* 0xfffffff000d07947 */ /* 0x000fea000383ffff */
.L_x_239:
[----:B0-----:R0:W1:Y:S02]  /*ae80*/  SYNCS.PHASECHK.TRANS64.TRYWAIT P0, [R9+URZ], R4 ;  /* 0x00000004090075a7 */ /* 0x001064000800017f */
[----:B-1----:R-:W-:Y:S05]  /*ae90*/  @!P0 NANOSLEEP.SYNCS 0x989680 ;  /* 0x009896800000895d */ /* 0x002fea0003900000 */
[----:B------:R-:W1:Y:S02]  /*aea0*/  @!P0 SYNCS.PHASECHK.TRANS64 P0, [R9+URZ], R4 ;  /* 0x00000004090085a7 */ /* 0x000e64000800007f */
[----:B-1----:R-:W-:Y:S05]  /*aeb0*/  @!P0 BRA `(.L_x_239) ;  /* 0xfffffffc00f08947 */ /* 0x002fea000383ffff */
[----:B------:R-:W-:Y:S05]  /*aec0*/  BRA `(.L_x_269) ;  /* 0xfffffff000e07947 */ /* 0x000fea000383ffff */
.L_x_240:
[----:B0-----:R0:W1:Y:S02]  /*aed0*/  SYNCS.PHASECHK.TRANS64.TRYWAIT P0, [R8+URZ], R5 ;  /* 0x00000005080075a7 */ /* 0x001064000800017f */
[----:B-1----:R-:W-:Y:S05]  /*aee0*/  @!P0 NANOSLEEP.SYNCS 0x989680 ;  /* 0x009896800000895d */ /* 0x002fea0003900000 */
[----:B------:R-:W1:Y:S02]  /*aef0*/  @!P0 SYNCS.PHASECHK.TRANS64 P0, [R8+URZ], R5 ;  /* 0x00000005080085a7 */ /* 0x000e64000800007f */
[----:B-1----:R-:W-:Y:S05]  /*af00*/  @!P0 BRA `(.L_x_240) ;  /* 0xfffffffc00f08947 */ /* 0x002fea000383ffff */
[----:B------:R-:W-:Y:S05]  /*af10*/  BRA `(.L_x_270) ;  /* 0xfffffff000f07947 */ /* 0x000fea000383ffff */
.L_x_241:
[----:B0-----:R0:W1:Y:S02]  /*af20*/  SYNCS.PHASECHK.TRANS64.TRYWAIT P0, [R9+URZ], R4 ;  /* 0x00000004090075a7 */ /* 0x001064000800017f */
[----:B-1----:R-:W-:Y:S05]  /*af30*/  @!P0 NANOSLEEP.SYNCS 0x989680 ;  /* 0x009896800000895d */ /* 0x002fea0003900000 */
[----:B------:R-:W1:Y:S02]  /*af40*/  @!P0 SYNCS.PHASECHK.TRANS64 P0, [R9+URZ], R4 ;  /* 0x00000004090085a7 */ /* 0x000e64000800007f */
[----:B-1----:R-:W-:Y:S05]  /*af50*/  @!P0 BRA `(.L_x_241) ;  /* 0xfffffffc00f08947 */ /* 0x002fea000383ffff */
[----:B------:R-:W-:Y:S05]  /*af60*/  BRA `(.L_x_271) ;  /* 0xfffffff400007947 */ /* 0x000fea000383ffff */
.L_x_242:
[----:B0-----:R0:W1:Y:S02]  /*af70*/  SYNCS.PHASECHK.TRANS64.TRYWAIT P0, [R8+URZ], R5 ;  /* 0x00000005080075a7 */ /* 0x001064000800017f */
[----:B-1----:R-:W-:Y:S05]  /*af80*/  @!P0 NANOSLEEP.SYNCS 0x989680 ;  /* 0x009896800000895d */ /* 0x002fea0003900000 */
[----:B------:R-:W1:Y:S02]  /*af90*/  @!P0 SYNCS.PHASECHK.TRANS64 P0, [R8+URZ], R5 ;  /* 0x00000005080085a7 */ /* 0x000e64000800007f */
[----:B-1----:R-:W-:Y:S05]  /*afa0*/  @!P0 BRA `(.L_x_242) ;  /* 0xfffffffc00f08947 */ /* 0x002fea000383ffff */
[----:B------:R-:W-:Y:S05]  /*afb0*/  BRA `(.L_x_272) ;  /* 0xfffffff400107947 */ /* 0x000fea000383ffff */
.L_x_243:
[----:B0-----:R0:W1:Y:S02]  /*afc0*/  SYNCS.PHASECHK.TRANS64.TRYWAIT P0, [R9+URZ], R4 ;  /* 0x00000004090075a7 */ /* 0x001064000800017f */
[----:B-1----:R-:W-:Y:S05]  /*afd0*/  @!P0 NANOSLEEP.SYNCS 0x989680 ;  /* 0x009896800000895d */ /* 0x002fea0003900000 */
[----:B------:R-:W1:Y:S02]  /*afe0*/  @!P0 SYNCS.PHASECHK.TRANS64 P0, [R9+URZ], R4 ;  /* 0x00000004090085a7 */ /* 0x000e64000800007f */
[----:B-1----:R-:W-:Y:S05]  /*aff0*/  @!P0 BRA `(.L_x_243) ;  /* 0xfffffffc00f08947 */ /* 0x002fea000383ffff */
[----:B------:R-:W-:Y:S05]  /*b000*/  BRA `(.L_x_273) ;  /* 0xfffffff400207947 */ /* 0x000fea000383ffff */
.L_x_244:
[----:B0-----:R0:W1:Y:S02]  /*b010*/  SYNCS.PHASECHK.TRANS64.TRYWAIT P0, [R8+URZ], R5 ;  /* 0x00000005080075a7 */ /* 0x001064000800017f */
[----:B-1----:R-:W-:Y:S05]  /*b020*/  @!P0 NANOSLEEP.SYNCS 0x989680 ;  /* 0x009896800000895d */ /* 0x002fea0003900000 */
[----:B------:R-:W1:Y:S02]  /*b030*/  @!P0 SYNCS.PHASECHK.TRANS64 P0, [R8+URZ], R5 ;  /* 0x00000005080085a7 */ /* 0x000e64000800007f */
[----:B-1----:R-:W-:Y:S05]  /*b040*/  @!P0 BRA `(.L_x_244) ;  /* 0xfffffffc00f08947 */ /* 0x002fea000383ffff */
[----:B------:R-:W-:Y:S05]  /*b050*/  BRA `(.L_x_274) ;  /* 0xfffffff400307947 */ /* 0x000fea000383ffff */
.L_x_245:
[----:B0-----:R0:W1:Y:S02]  /*b060*/  SYNCS.PHASECHK.TRANS64.TRYWAIT P0, [R9+URZ], R4 ;  /* 0x00000004090075a7 */ /* 0x001064000800017f */
[----:B-1----:R-:W-:Y:S05]  /*b070*/  @!P0 NANOSLEEP.SYNCS 0x989680 ;  /* 0x009896800000895d */ /* 0x002fea0003900000 */
[----:B------:R-:W1:Y:S02]  /*b080*/  @!P0 SYNCS.PHASECHK.TRANS64 P0, [R9+URZ], R4 ;  /* 0x00000004090085a7 */ /* 0x000e64000800007f */
[----:B-1----:R-:W-:Y:S05]  /*b090*/  @!P0 BRA `(.L_x_245) ;  /* 0xfffffffc00f08947 */ /* 0x002fea000383ffff */
[----:B------:R-:W-:Y:S05]  /*b0a0*/  BRA `(.L_x_275) ;  /* 0xfffffff400407947 */ /* 0x000fea000383ffff */
.L_x_246:
[----:B0-----:R0:W1:Y:S02]  /*b0b0*/  SYNCS.PHASECHK.TRANS64.TRYWAIT P0, [R8+URZ], R5 ;  /* 0x00000005080075a7 */ /* 0x001064000800017f */
[----:B-1----:R-:W-:Y:S05]  /*b0c0*/  @!P0 NANOSLEEP.SYNCS 0x989680 ;  /* 0x009896800000895d */ /* 0x002fea0003900000 */
[----:B------:R-:W1:Y:S02]  /*b0d0*/  @!P0 SYNCS.PHASECHK.TRANS64 P0, [R8+URZ], R5 ;  /* 0x00000005080085a7 */ /* 0x000e64000800007f */
[----:B-1----:R-:W-:Y:S05]  /*b0e0*/  @!P0 BRA `(.L_x_246) ;  /* 0xfffffffc00f08947 */ /* 0x002fea000383ffff */
[----:B------:R-:W-:Y:S05]  /*b0f0*/  BRA `(.L_x_276) ;  /* 0xfffffff400507947 */ /* 0x000fea000383ffff */
.L_x_247:
[----:B0-----:R0:W1:Y:S02]  /*b100*/  SYNCS.PHASECHK.TRANS64.TRYWAIT P0, [R9+URZ], R4 ;  /* 0x00000004090075a7 */ /* 0x001064000800017f */
[----:B-1----:R-:W-:Y:S05]  /*b110*/  @!P0 NANOSLEEP.SYNCS 0x989680 ;  /* 0x009896800000895d */ /* 0x002fea0003900000 */
[----:B------:R-:W1:Y:S02]  /*b120*/  @!P0 SYNCS.PHASECHK.TRANS64 P0, [R9+URZ], R4 ;  /* 0x00000004090085a7 */ /* 0x000e64000800007f */
[----:B-1----:R-:W-:Y:S05]  /*b130*/  @!P0 BRA `(.L_x_247) ;  /* 0xfffffffc00f08947 */ /* 0x002fea000383ffff */
[----:B------:R-:W-:Y:S05]  /*b140*/  BRA `(.L_x_277) ;  /* 0xfffffff400607947 */ /* 0x000fea000383ffff */
.L_x_248:
[----:B0-----:R0:W1:Y:S02]  /*b150*/  SYNCS.PHASECHK.TRANS64.TRYWAIT P0, [R8+URZ], R5 ;  /* 0x00000005080075a7 */ /* 0x001064000800017f */
[----:B-1----:R-:W-:Y:S05]  /*b160*/  @!P0 NANOSLEEP.SYNCS 0x989680 ;  /* 0x009896800000895d */ /* 0x002fea0003900000 */
[----:B------:R-:W1:Y:S02]  /*b170*/  @!P0 SYNCS.PHASECHK.TRANS64 P0, [R8+URZ], R5 ;  /* 0x00000005080085a7 */ /* 0x000e64000800007f */
[----:B-1----:R-:W-:Y:S05]  /*b180*/  @!P0 BRA `(.L_x_248) ;  /* 0xfffffffc00f08947 */ /* 0x002fea000383ffff */
[----:B------:R-:W-:Y:S05]  /*b190*/  BRA `(.L_x_278) ;  /* 0xfffffff400707947 */ /* 0x000fea000383ffff */
.L_x_249:
[----:B0-----:R0:W1:Y:S02]  /*b1a0*/  SYNCS.PHASECHK.TRANS64.TRYWAIT P0, [R9+URZ], R4 ;  /* 0x00000004090075a7 */ /* 0x001064000800017f */
[----:B-1----:R-:W-:Y:S05]  /*b1b0*/  @!P0 NANOSLEEP.SYNCS 0x989680 ;  /* 0x009896800000895d */ /* 0x002fea0003900000 */
[----:B------:R-:W1:Y:S02]  /*b1c0*/  @!P0 SYNCS.PHASECHK.TRANS64 P0, [R9+URZ], R4 ;  /* 0x00000004090085a7 */ /* 0x000e64000800007f */
[----:B-1----:R-:W-:Y:S05]  /*b1d0*/  @!P0 BRA `(.L_x_249) ;  /* 0xfffffffc00f08947 */ /* 0x002fea000383ffff */
[----:B------:R-:W-:Y:S05]  /*b1e0*/  BRA `(.L_x_279) ;  /* 0xfffffff400807947 */ /* 0x000fea000383ffff */
.L_x_250:
[----:B0-----:R0:W1:Y:S02]  /*b1f0*/  SYNCS.PHASECHK.TRANS64.TRYWAIT P0, [R8+URZ], R5 ;  /* 0x00000005080075a7 */ /* 0x001064000800017f */
[----:B-1----:R-:W-:Y:S05]  /*b200*/  @!P0 NANOSLEEP.SYNCS 0x989680 ;  /* 0x009896800000895d */ /* 0x002fea0003900000 */
[----:B------:R-:W1:Y:S02]  /*b210*/  @!P0 SYNCS.PHASECHK.TRANS64 P0, [R8+URZ], R5 ;  /* 0x00000005080085a7 */ /* 0x000e64000800007f */
[----:B-1----:R-:W-:Y:S05]  /*b220*/  @!P0 BRA `(.L_x_250) ;  /* 0xfffffffc00f08947 */ /* 0x002fea000383ffff */
[----:B------:R-:W-:Y:S05]  /*b230*/  BRA `(.L_x_280) ;  /* 0xfffffff400907947 */ /* 0x000fea000383ffff */
.L_x_251:
[----:B0-----:R0:W1:Y:S02]  /*b240*/  SYNCS.PHASECHK.TRANS64.TRYWAIT P0, [R9+URZ], R4 ;  /* 0x00000004090075a7 */ /* 0x001064000800017f */
[----:B-1----:R-:W-:Y:S05]  /*b250*/  @!P0 NANOSLEEP.SYNCS 0x989680 ;  /* 0x009896800000895d */ /* 0x002fea0003900000 */
[----:B------:R-:W1:Y:S02]  /*b260*/  @!P0 SYNCS.PHASECHK.TRANS64 P0, [R9+URZ], R4 ;  /* 0x00000004090085a7 */ /* 0x000e64000800007f */
[----:B-1----:R-:W-:Y:S05]  /*b270*/  @!P0 BRA `(.L_x_251) ;  /* 0xfffffffc00f08947 */ /* 0x002fea000383ffff */
[----:B------:R-:W-:Y:S05]  /*b280*/  BRA `(.L_x_281) ;  /* 0xfffffff400a07947 */ /* 0x000fea000383ffff */
.L_x_252:
[----:B0-----:R0:W1:Y:S02]  /*b290*/  SYNCS.PHASECHK.TRANS64.TRYWAIT P0, [R6+URZ], R5 ;  /* 0x00000005060075a7 */ /* 0x001064000800017f */
[----:B-1----:R-:W-:Y:S05]  /*b2a0*/  @!P0 NANOSLEEP.SYNCS 0x989680 ;  /* 0x009896800000895d */ /* 0x002fea0003900000 */
[----:B------:R-:W1:Y:S02]  /*b2b0*/  @!P0 SYNCS.PHASECHK.TRANS64 P0, [R6+URZ], R5 ;  /* 0x00000005060085a7 */ /* 0x000e64000800007f */
[----:B-1----:R-:W-:Y:S05]  /*b2c0*/  @!P0 BRA `(.L_x_252) ;  /* 0xfffffffc00f08947 */ /* 0x002fea000383ffff */
[----:B------:R-:W-:Y:S05]  /*b2d0*/  BRA `(.L_x_282) ;  /* 0xfffffff400a87947 */ /* 0x000fea000383ffff */
.L_x_283:
[----:B------:R-:W-:-:S00]  /*b2e0*/  BRA `(.L_x_283) ;  /* 0xfffffffc00fc7947 */ /* 0x000fc0000383ffff */
[----:B------:R-:W-:-:S00]  /*b2f0*/  NOP ;  /* 0x0000000000007918 */ /* 0x000fc00000000000 */
        /* <DEDUP_REMOVED lines=8> */
.L_x_284:


//--------------------- .nv.global.init           --------------------------
	.section	.nv.global.init,"aw",@progbits
.nv.global.init:
	.type		$str$22,@object
	.size		$str$22,($str$23 - $str$22)
$str$22:
        /*0000*/ 	.byte	0x6b, 0x5f, 0x74, 0x69, 0x6c, 0x65, 0x5f, 0x63, 0x6f, 0x75, 0x6e, 0x74, 0x20, 0x3e, 0x3d, 0x20
        /*0010*/ 	.byte	0x31, 0x00
	.type		$str$23,@object
	.size		$str$23,(__unnamed_1 - $str$23)
$str$23:
        /*0012*/ 	.byte	0x2f, 0x74, 0x6d, 0x70, 0x2f, 0x63, 0x75, 0x74, 0x6c, 0x61, 0x73, 0x73, 0x5f, 0x73, 0x77, 0x65
        /*0022*/ 	.byte	0x65, 0x70, 0x5f, 0x73, 0x72, 0x63, 0x2f, 0x69, 0x6e, 0x63, 0x6c, 0x75, 0x64, 0x65, 0x2f, 0x63
        /*0032*/ 	.byte	0x75, 0x74, 0x6c, 0x61, 0x73, 0x73, 0x2f, 0x67, 0x65, 0x6d, 0x6d, 0x2f, 0x63, 0x6f, 0x6c, 0x6c
        /*0042*/ 	.byte	0x65, 0x63, 0x74, 0x69, 0x76, 0x65, 0x2f, 0x73, 0x6d, 0x39, 0x30, 0x5f, 0x6d, 0x6d, 0x61, 0x5f
        /*0052*/ 	.byte	0x74, 0x6d, 0x61, 0x5f, 0x67, 0x6d, 0x6d, 0x61, 0x5f, 0x73, 0x73, 0x5f, 0x77, 0x61, 0x72, 0x70
        /*0062*/ 	.byte	0x73, 0x70, 0x65, 0x63, 0x69, 0x61, 0x6c, 0x69, 0x7a, 0x65, 0x64, 0x2e, 0x68, 0x70, 0x70, 0x00
	.type		__unnamed_1,@object
	.size		__unnamed_1,(.L_0 - __unnamed_1)
__unnamed_1:
        /*0072*/ 	.byte	0x76, 0x6f, 0x69, 0x64, 0x20, 0x63, 0x75, 0x74, 0x6c, 0x61, 0x73, 0x73, 0x3a, 0x3a, 0x67, 0x65
        /* <DEDUP_REMOVED lines=180> */
        /*0bc2*/ 	.byte	0x69, 0x74, 0x79, 0x5d, 0x00
.L_0:


//--------------------- .nv.shared._ZN7cutlass13device_kernelINS_4gemm6kernel13GemmUniversalIN4cute5tupleIJiiiiEEENS1_10collective13CollectiveMmaINS1_34MainloopSm90TmaGmmaWarpSpecializedILi23ENS5_IJNS4_1CILi2EEENSA_ILi1EEESC_EEENS1_35KernelTmaWarpSpecializedCooperativeEEENS5_IJNSA_ILi128EEENSA_ILi176EEENSA_ILi16EEEEEENS_6half_tENS5_IJlSC_lEEESK_SL_NS4_8TiledMMAINS4_8MMA_AtomIJNS4_4SM904GMMA25MMA_64x16x16_F32F16F16_SSILNSP_5MajorE0ELSR_0ELNSP_7ScaleInE1ELSS_1EEEEEENS4_6LayoutISD_NS5_IJSC_NSA_ILi0EEESW_EEEEENS5_IJNS4_10UnderscoreESZ_SZ_EEEEENS4_13SM90_TMA_LOADENS4_14ComposedLayoutINS4_7SwizzleILi1ELi4ELi3EEENS4_18smem_ptr_flag_bitsILi16EEENSV_INS5_IJNSA_ILi8EEESI_EEENS5_IJSI_SC_EEEEEEEvNS4_8identityENS4_23SM90_TMA_LOAD_MULTICASTES1C_vS1D_EENS_8epilogue10collective6detail29Sm90TmaWarpSpecializedAdapterINS1H_15DefaultEpilogueISK_SL_SL_NS1G_6thread17LinearCombinationISK_Li1EffLNS1L_9ScaleType4KindE0ELNS_15FloatRoundStyleE2ESK_EENS1_15EpilogueDefaultEEEEEvvEEEEvNT_6ParamsE --------------------------
	.section	.nv.shared._ZN7cutlass13device_kernelINS_4gemm6kernel13GemmUniversalIN4cute5tupleIJiiiiEEENS1_10collective13CollectiveMmaINS1_34MainloopSm90TmaGmmaWarpSpecializedILi23ENS5_IJNS4_1CILi2EEENSA_ILi1EEESC_EEENS1_35KernelTmaWarpSpecializedCooperativeEEENS5_IJNSA_ILi128EEENSA_ILi176EEENSA_ILi16EEEEEENS_6half_tENS5_IJlSC_lEEESK_SL_NS4_8TiledMMAINS4_8MMA_AtomIJNS4_4SM904GMMA25MMA_64x16x16_F32F16F16_SSILNSP_5MajorE0ELSR_0ELNSP_7ScaleInE1ELSS_1EEEEEENS4_6LayoutISD_NS5_IJSC_NSA_ILi0EEESW_EEEEENS5_IJNS4_10UnderscoreESZ_SZ_EEEEENS4_13SM90_TMA_LOADENS4_14ComposedLayoutINS4_7SwizzleILi1ELi4ELi3EEENS4_18smem_ptr_flag_bitsILi16EEENSV_INS5_IJNSA_ILi8EEESI_EEENS5_IJSI_SC_EEEEEEEvNS4_8identityENS4_23SM90_TMA_LOAD_MULTICASTES1C_vS1D_EENS_8epilogue10collective6detail29Sm90TmaWarpSpecializedAdapterINS1H_15DefaultEpilogueISK_SL_SL_NS1G_6thread17LinearCombinationISK_Li1EffLNS1L_9ScaleType4KindE0ELNS_15FloatRoundStyleE2ESK_EENS1_15EpilogueDefaultEEEEEvvEEEEvNT_6ParamsE,"aw",@nobits
	.sectionflags	@""
	.align	16
	.zero		1024


//--------------------- .nv.shared.reserved.0     --------------------------
	.section	.nv.shared.reserved.0,"aw",@nobits
	.weak		__nv_reservedSMEM_offset_0_alias
	.size		__nv_reservedSMEM_offset_0_alias, 0, 0
	.other		__nv_reservedSMEM_offset_0_alias,@"STO_CUDA_RESERVED_SHARED STV_DEFAULT"
__nv_reservedSMEM_offset_0_alias:
	.zero		0


//--------------------- .nv.global                --------------------------
	.section	.nv.global,"aw",@nobits
.nv.global:
	.type		_ZN39_INTERNAL_7c613788_4_k_cu_6821926d_31814cute1_E,@object
	.size		_ZN39_INTERNAL_7c613788_4_k_cu_6821926d_31814cute1_E,(_ZN39_INTERNAL_7c613788_4_k_cu_6821926d_31814cuda3std3__45__cpo6cbeginE - _ZN39_INTERNAL_7c613788_4_k_cu_6821926d_31814cute1_E)
_ZN39_INTERNAL_7c613788_4_k_cu_6821926d_31814cute1_E:
	.zero		1
	.type		_ZN39_INTERNAL_7c613788_4_k_cu_6821926d_31814cuda3std3__45__cpo6cbeginE,@object
	.size		_ZN39_INTERNAL_7c613788_4_k_cu_6821926d_31814cuda3std3__45__cpo6cbeginE,(_ZN39_INTERNAL_7c613788_4_k_cu_6821926d_31814cuda3std3__48in_placeE - _ZN39_INTERNAL_7c613788_4_k_cu_6821926d_31814cuda3std3__45__cpo6cbeginE)
_ZN39_INTERNAL_7c613788_4_k_cu_6821926d_31814cuda3std3__45__cpo6cbeginE:
	.zero		1
	.type		_ZN39_INTERNAL_7c613788_4_k_cu_6821926d_31814cuda3std3__48in_placeE,@object
	.size		_ZN39_INTERNAL_7c613788_4_k_cu_6821926d_31814cuda3std3__48in_placeE,(_ZN39_INTERNAL_7c613788_4_k_cu_6821926d_31814cuda3std6ranges3__45__cpo9iter_moveE - _ZN39_INTERNAL_7c613788_4_k_cu_6821926d_31814cuda3std3__48in_placeE)
_ZN39_INTERNAL_7c613788_4_k_cu_6821926d_31814cuda3std3__48in_placeE:
	.zero		1
	.type		_ZN39_INTERNAL_7c613788_4_k_cu_6821926d_31814cuda3std6ranges3__45__cpo9iter_moveE,@object
	.size		_ZN39_INTERNAL_7c613788_4_k_cu_6821926d_31814cuda3std6ranges3__45__cpo9iter_moveE,(_ZN39_INTERNAL_7c613788_4_k_cu_6821926d_31814cuda3std3__45__cpo5beginE - _ZN39_INTERNAL_7c613788_4_k_cu_6821926d_31814cuda3std6ranges3__45__cpo9iter_moveE)
_ZN39_INTERNAL_7c613788_4_k_cu_6821926d_31814cuda3std6ranges3__45__cpo9iter_moveE:
	.zero		1
	.type		_ZN39_INTERNAL_7c613788_4_k_cu_6821926d_31814cuda3std3__45__cpo5beginE,@object
	.size		_ZN39_INTERNAL_7c613788_4_k_cu_6821926d_31814cuda3std3__45__cpo5beginE,(_ZN39_INTERNAL_7c613788_4_k_cu_6821926d_31814cuda3std3__441_GLOBAL__N__7c613788_4_k_cu_6821926d_31816ignoreE - _ZN39_INTERNAL_7c613788_4_k_cu_6821926d_31814cuda3std3__45__cpo5beginE)
_ZN39_INTERNAL_7c613788_4_k_cu_6821926d_31814cuda3std3__45__cpo5beginE:
	.zero		1
	.type		_ZN39_INTERNAL_7c613788_4_k_cu_6821926d_31814cuda3std3__441_GLOBAL__N__7c613788_4_k_cu_6821926d_31816ignoreE,@object
	.size		_ZN39_INTERNAL_7c613788_4_k_cu_6821926d_31814cuda3std3__441_GLOBAL__N__7c613788_4_k_cu_6821926d_31816ignoreE,(_ZN39_INTERNAL_7c613788_4_k_cu_6821926d_31814cute7productE - _ZN39_INTERNAL_7c613788_4_k_cu_6821926d_31814cuda3std3__441_GLOBAL__N__7c613788_4_k_cu_6821926d_31816ignoreE)
_ZN39_INTERNAL_7c613788_4_k_cu_6821926d_31814cuda3std3__441_GLOBAL__N__7c613788_4_k_cu_6821926d_31816ignoreE:
	.zero		1
	.type		_ZN39_INTERNAL_7c613788_4_k_cu_6821926d_31814cute7productE,@object
	.size		_ZN39_INTERNAL_7c613788_4_k_cu_6821926d_31814cute7productE,(_ZN39_INTERNAL_7c613788_4_k_cu_6821926d_31814cuda3std3__45__cpo3endE - _ZN39_INTERNAL_7c613788_4_k_cu_6821926d_31814cute7productE)
_ZN39_INTERNAL_7c613788_4_k_cu_6821926d_31814cute7productE:
	.zero		1
	.type		_ZN39_INTERNAL_7c613788_4_k_cu_6821926d_31814cuda3std3__45__cpo3endE,@object
	.size		_ZN39_INTERNAL_7c613788_4_k_cu_6821926d_31814cuda3std3__45__cpo3endE,(_ZN39_INTERNAL_7c613788_4_k_cu_6821926d_31814cuda3std3__419piecewise_constructE - _ZN39_INTERNAL_7c613788_4_k_cu_6821926d_31814cuda3std3__45__cpo3endE)
_ZN39_INTERNAL_7c613788_4_k_cu_6821926d_31814cuda3std3__45__cpo3endE:
	.zero		1
	.type		_ZN39_INTERNAL_7c613788_4_k_cu_6821926d_31814cuda3std3__419piecewise_constructE,@object
	.size		_ZN39_INTERNAL_7c613788_4_k_cu_6821926d_31814cuda3std3__419piecewise_constructE,(_ZN39_INTERNAL_7c613788_4_k_cu_6821926d_31814cuda3std3__45__cpo4cendE - _ZN39_INTERNAL_7c613788_4_k_cu_6821926d_31814cuda3std3__419piecewise_constructE)
_ZN39_INTERNAL_7c613788_4_k_cu_6821926d_31814cuda3std3__419piecewise_constructE:
	.zero		1
	.type		_ZN39_INTERNAL_7c613788_4_k_cu_6821926d_31814cuda3std3__45__cpo4cendE,@object
	.size		_ZN39_INTERNAL_7c613788_4_k_cu_6821926d_31814cuda3std3__45__cpo4cendE,(_ZN39_INTERNAL_7c613788_4_k_cu_6821926d_31814cuda3std6ranges3__45__cpo4swapE - _ZN39_INTERNAL_7c613788_4_k_cu_6821926d_31814cuda3std3__45__cpo4cendE)
_ZN39_INTERNAL_7c613788_4_k_cu_6821926d_31814cuda3std3__45__cpo4cendE:
	.zero		1
	.type		_ZN39_INTERNAL_7c613788_4_k_cu_6821926d_31814cuda3std6ranges3__45__cpo4swapE,@object
	.size		_ZN39_INTERNAL_7c613788_4_k_cu_6821926d_31814cuda3std6ranges3__45__cpo4swapE,(.L_8 - _ZN39_INTERNAL_7c613788_4_k_cu_6821926d_31814cuda3std6ranges3__45__cpo4swapE)
_ZN39_INTERNAL_7c613788_4_k_cu_6821926d_31814cuda3std6ranges3__45__cpo4swapE:
	.zero		1
.L_8:


//--------------------- .nv.constant0._ZN7cutlass13device_kernelINS_4gemm6kernel13GemmUniversalIN4cute5tupleIJiiiiEEENS1_10collective13CollectiveMmaINS1_34MainloopSm90TmaGmmaWarpSpecializedILi23ENS5_IJNS4_1CILi2EEENSA_ILi1EEESC_EEENS1_35KernelTmaWarpSpecializedCooperativeEEENS5_IJNSA_ILi128EEENSA_ILi176EEENSA_ILi16EEEEEENS_6half_tENS5_IJlSC_lEEESK_SL_NS4_8TiledMMAINS4_8MMA_AtomIJNS4_4SM904GMMA25MMA_64x16x16_F32F16F16_SSILNSP_5MajorE0ELSR_0ELNSP_7ScaleInE1ELSS_1EEEEEENS4_6LayoutISD_NS5_IJSC_NSA_ILi0EEESW_EEEEENS5_IJNS4_10UnderscoreESZ_SZ_EEEEENS4_13SM90_TMA_LOADENS4_14ComposedLayoutINS4_7SwizzleILi1ELi4ELi3EEENS4_18smem_ptr_flag_bitsILi16EEENSV_INS5_IJNSA_ILi8EEESI_EEENS5_IJSI_SC_EEEEEEEvNS4_8identityENS4_23SM90_TMA_LOAD_MULTICASTES1C_vS1D_EENS_8epilogue10collective6detail29Sm90TmaWarpSpecializedAdapterINS1H_15DefaultEpilogueISK_SL_SL_NS1G_6thread17LinearCombinationISK_Li1EffLNS1L_9ScaleType4KindE0ELNS_15FloatRoundStyleE2ESK_EENS1_15EpilogueDefaultEEEEEvvEEEEvNT_6ParamsE --------------------------
	.section	.nv.constant0._ZN7cutlass13device_kernelINS_4gemm6kernel13GemmUniversalIN4cute5tupleIJiiiiEEENS1_10collective13CollectiveMmaINS1_34MainloopSm90TmaGmmaWarpSpecializedILi23ENS5_IJNS4_1CILi2EEENSA_ILi1EEESC_EEENS1_35KernelTmaWarpSpecializedCooperativeEEENS5_IJNSA_ILi128EEENSA_ILi176EEENSA_ILi16EEEEEENS_6half_tENS5_IJlSC_lEEESK_SL_NS4_8TiledMMAINS4_8MMA_AtomIJNS4_4SM904GMMA25MMA_64x16x16_F32F16F16_SSILNSP_5MajorE0ELSR_0ELNSP_7ScaleInE1ELSS_1EEEEEENS4_6LayoutISD_NS5_IJSC_NSA_ILi0EEESW_EEEEENS5_IJNS4_10UnderscoreESZ_SZ_EEEEENS4_13SM90_TMA_LOADENS4_14ComposedLayoutINS4_7SwizzleILi1ELi4ELi3EEENS4_18smem_ptr_flag_bitsILi16EEENSV_INS5_IJNSA_ILi8EEESI_EEENS5_IJSI_SC_EEEEEEEvNS4_8identityENS4_23SM90_TMA_LOAD_MULTICASTES1C_vS1D_EENS_8epilogue10collective6detail29Sm90TmaWarpSpecializedAdapterINS1H_15DefaultEpilogueISK_SL_SL_NS1G_6thread17LinearCombinationISK_Li1EffLNS1L_9ScaleType4KindE0ELNS_15FloatRoundStyleE2ESK_EENS1_15EpilogueDefaultEEEEEvvEEEEvNT_6ParamsE,"a",@progbits
	.sectionflags	@""
	.align	4
.nv.constant0._ZN7cutlass13device_kernelINS_4gemm6kernel13GemmUniversalIN4cute5tupleIJiiiiEEENS1_10collective13CollectiveMmaINS1_34MainloopSm90TmaGmmaWarpSpecializedILi23ENS5_IJNS4_1CILi2EEENSA_ILi1EEESC_EEENS1_35KernelTmaWarpSpecializedCooperativeEEENS5_IJNSA_ILi128EEENSA_ILi176EEENSA_ILi16EEEEEENS_6half_tENS5_IJlSC_lEEESK_SL_NS4_8TiledMMAINS4_8MMA_AtomIJNS4_4SM904GMMA25MMA_64x16x16_F32F16F16_SSILNSP_5MajorE0ELSR_0ELNSP_7ScaleInE1ELSS_1EEEEEENS4_6LayoutISD_NS5_IJSC_NSA_ILi0EEESW_EEEEENS5_IJNS4_10UnderscoreESZ_SZ_EEEEENS4_13SM90_TMA_LOADENS4_14ComposedLayoutINS4_7SwizzleILi1ELi4ELi3EEENS4_18smem_ptr_flag_bitsILi16EEENSV_INS5_IJNSA_ILi8EEESI_EEENS5_IJSI_SC_EEEEEEEvNS4_8identityENS4_23SM90_TMA_LOAD_MULTICASTES1C_vS1D_EENS_8epilogue10collective6detail29Sm90TmaWarpSpecializedAdapterINS1H_15DefaultEpilogueISK_SL_SL_NS1G_6thread17LinearCombinationISK_Li1EffLNS1L_9ScaleType4KindE0ELNS_15FloatRoundStyleE2ESK_EENS1_15EpilogueDefaultEEEEEvvEEEEvNT_6ParamsE:
	.zero		1664


//--------------------- SYMBOLS --------------------------

	.type		.nv.reservedSmem.offset0,@object
	.size		.nv.reservedSmem.offset0,0x4
	.type		__assertfail,@function
